//
// Generated by NVIDIA NVVM Compiler
//
// Compiler Build ID: CL-36424714
// Cuda compilation tools, release 13.0, V13.0.88
// Based on NVVM 20.0.0
//

.version 9.0
.target sm_100
.address_size 64

	// .globl	_Z15ldmatrix_kernelILb0ELi1EEvP6__halfS1_i
// _ZZ15ldmatrix_kernelILb0ELi1EEvP6__halfS1_iE11shared_data has been demoted
// _ZZ15ldmatrix_kernelILb1ELi1EEvP6__halfS1_iE11shared_data has been demoted
// _ZZ15ldmatrix_kernelILb0ELi2EEvP6__halfS1_iE11shared_data has been demoted
// _ZZ15ldmatrix_kernelILb1ELi2EEvP6__halfS1_iE11shared_data has been demoted
// _ZZ15ldmatrix_kernelILb0ELi4EEvP6__halfS1_iE11shared_data has been demoted
// _ZZ15ldmatrix_kernelILb1ELi4EEvP6__halfS1_iE11shared_data has been demoted

.visible .entry _Z15ldmatrix_kernelILb0ELi1EEvP6__halfS1_i(
	.param .u64 .ptr .align 1 _Z15ldmatrix_kernelILb0ELi1EEvP6__halfS1_i_param_0,
	.param .u64 .ptr .align 1 _Z15ldmatrix_kernelILb0ELi1EEvP6__halfS1_i_param_1,
	.param .u32 _Z15ldmatrix_kernelILb0ELi1EEvP6__halfS1_i_param_2
)
{
	.reg .pred 	%p<5>;
	.reg .b16 	%rs<2>;
	.reg .b32 	%r<33>;
	.reg .b64 	%rd<13>;
	// demoted variable
	.shared .align 2 .b8 _ZZ15ldmatrix_kernelILb0ELi1EEvP6__halfS1_iE11shared_data[2048];
	ld.param.u64 	%rd2, [_Z15ldmatrix_kernelILb0ELi1EEvP6__halfS1_i_param_0];
	ld.param.u64 	%rd3, [_Z15ldmatrix_kernelILb0ELi1EEvP6__halfS1_i_param_1];
	ld.param.u32 	%r9, [_Z15ldmatrix_kernelILb0ELi1EEvP6__halfS1_i_param_2];
	mov.u32 	%r1, %tid.x;
	setp.ge.s32 	%p1, %r1, %r9;
	@%p1 bra 	$L__BB0_3;
	mov.u32 	%r10, %ctaid.x;
	mul.lo.s32 	%r2, %r9, %r10;
	mov.u32 	%r3, %ntid.x;
	cvta.to.global.u64 	%rd1, %rd2;
	mov.u32 	%r12, _ZZ15ldmatrix_kernelILb0ELi1EEvP6__halfS1_iE11shared_data;
	mov.u32 	%r31, %r1;
$L__BB0_2:
	shl.b32 	%r11, %r31, 1;
	add.s32 	%r13, %r12, %r11;
	add.s32 	%r14, %r31, %r2;
	mul.wide.u32 	%rd4, %r14, 2;
	add.s64 	%rd5, %rd1, %rd4;
	ld.global.u16 	%rs1, [%rd5];
	st.shared.u16 	[%r13], %rs1;
	add.s32 	%r31, %r31, %r3;
	setp.lt.s32 	%p2, %r31, %r9;
	@%p2 bra 	$L__BB0_2;
$L__BB0_3:
	and.b32  	%r17, %r1, 31;
	bar.sync 	0;
	shl.b32 	%r18, %r1, 1;
	and.b32  	%r6, %r18, 1984;
	setp.lt.u32 	%p3, %r17, 8;
	shl.b32 	%r19, %r1, 3;
	and.b32  	%r20, %r19, 248;
	selp.b32 	%r21, %r20, 0, %p3;
	add.s32 	%r22, %r21, %r6;
	shl.b32 	%r23, %r22, 1;
	mov.u32 	%r24, _ZZ15ldmatrix_kernelILb0ELi1EEvP6__halfS1_iE11shared_data;
	add.s32 	%r16, %r24, %r23;
	// begin inline asm
	ldmatrix.sync.aligned.m8n8.x1.shared.b16 {%r15}, [%r16];

	// end inline asm
	mov.u32 	%r32, %r15;
	and.b32  	%r8, %r18, 62;
	or.b32  	%r25, %r8, 1;
	setp.ge.s32 	%p4, %r25, %r9;
	@%p4 bra 	$L__BB0_5;
	cvta.to.global.u64 	%rd8, %rd3;
	shr.u32 	%r26, %r15, 16;
	mov.u32 	%r27, %ctaid.x;
	add.s32 	%r28, %r8, %r6;
	mad.lo.s32 	%r29, %r9, %r27, %r28;
	mul.wide.u32 	%rd9, %r29, 2;
	add.s64 	%rd10, %rd8, %rd9;
	st.global.u16 	[%rd10], %r15;
	add.s32 	%r30, %r29, 1;
	mul.wide.u32 	%rd11, %r30, 2;
	add.s64 	%rd12, %rd8, %rd11;
	st.global.u16 	[%rd12], %r26;
$L__BB0_5:
	ret;

}
	// .globl	_Z15ldmatrix_kernelILb1ELi1EEvP6__halfS1_i
.visible .entry _Z15ldmatrix_kernelILb1ELi1EEvP6__halfS1_i(
	.param .u64 .ptr .align 1 _Z15ldmatrix_kernelILb1ELi1EEvP6__halfS1_i_param_0,
	.param .u64 .ptr .align 1 _Z15ldmatrix_kernelILb1ELi1EEvP6__halfS1_i_param_1,
	.param .u32 _Z15ldmatrix_kernelILb1ELi1EEvP6__halfS1_i_param_2
)
{
	.reg .pred 	%p<5>;
	.reg .b16 	%rs<2>;
	.reg .b32 	%r<33>;
	.reg .b64 	%rd<13>;
	// demoted variable
	.shared .align 2 .b8 _ZZ15ldmatrix_kernelILb1ELi1EEvP6__halfS1_iE11shared_data[2048];
	ld.param.u64 	%rd2, [_Z15ldmatrix_kernelILb1ELi1EEvP6__halfS1_i_param_0];
	ld.param.u64 	%rd3, [_Z15ldmatrix_kernelILb1ELi1EEvP6__halfS1_i_param_1];
	ld.param.u32 	%r9, [_Z15ldmatrix_kernelILb1ELi1EEvP6__halfS1_i_param_2];
	mov.u32 	%r1, %tid.x;
	setp.ge.s32 	%p1, %r1, %r9;
	@%p1 bra 	$L__BB1_3;
	mov.u32 	%r10, %ctaid.x;
	mul.lo.s32 	%r2, %r9, %r10;
	mov.u32 	%r3, %ntid.x;
	cvta.to.global.u64 	%rd1, %rd2;
	mov.u32 	%r12, _ZZ15ldmatrix_kernelILb1ELi1EEvP6__halfS1_iE11shared_data;
	mov.u32 	%r31, %r1;
$L__BB1_2:
	shl.b32 	%r11, %r31, 1;
	add.s32 	%r13, %r12, %r11;
	add.s32 	%r14, %r31, %r2;
	mul.wide.u32 	%rd4, %r14, 2;
	add.s64 	%rd5, %rd1, %rd4;
	ld.global.u16 	%rs1, [%rd5];
	st.shared.u16 	[%r13], %rs1;
	add.s32 	%r31, %r31, %r3;
	setp.lt.s32 	%p2, %r31, %r9;
	@%p2 bra 	$L__BB1_2;
$L__BB1_3:
	and.b32  	%r17, %r1, 31;
	bar.sync 	0;
	shl.b32 	%r18, %r1, 1;
	and.b32  	%r6, %r18, 1984;
	setp.lt.u32 	%p3, %r17, 8;
	shl.b32 	%r19, %r1, 3;
	and.b32  	%r20, %r19, 248;
	selp.b32 	%r21, %r20, 0, %p3;
	add.s32 	%r22, %r21, %r6;
	shl.b32 	%r23, %r22, 1;
	mov.u32 	%r24, _ZZ15ldmatrix_kernelILb1ELi1EEvP6__halfS1_iE11shared_data;
	add.s32 	%r16, %r24, %r23;
	// begin inline asm
	ldmatrix.sync.aligned.m8n8.x1.trans.shared.b16 {%r15}, [%r16];

	// end inline asm
	mov.u32 	%r32, %r15;
	and.b32  	%r8, %r18, 62;
	or.b32  	%r25, %r8, 1;
	setp.ge.s32 	%p4, %r25, %r9;
	@%p4 bra 	$L__BB1_5;
	cvta.to.global.u64 	%rd8, %rd3;
	shr.u32 	%r26, %r15, 16;
	mov.u32 	%r27, %ctaid.x;
	add.s32 	%r28, %r8, %r6;
	mad.lo.s32 	%r29, %r9, %r27, %r28;
	mul.wide.u32 	%rd9, %r29, 2;
	add.s64 	%rd10, %rd8, %rd9;
	st.global.u16 	[%rd10], %r15;
	add.s32 	%r30, %r29, 1;
	mul.wide.u32 	%rd11, %r30, 2;
	add.s64 	%rd12, %rd8, %rd11;
	st.global.u16 	[%rd12], %r26;
$L__BB1_5:
	ret;

}
	// .globl	_Z15ldmatrix_kernelILb0ELi2EEvP6__halfS1_i
.visible .entry _Z15ldmatrix_kernelILb0ELi2EEvP6__halfS1_i(
	.param .u64 .ptr .align 1 _Z15ldmatrix_kernelILb0ELi2EEvP6__halfS1_i_param_0,
	.param .u64 .ptr .align 1 _Z15ldmatrix_kernelILb0ELi2EEvP6__halfS1_i_param_1,
	.param .u32 _Z15ldmatrix_kernelILb0ELi2EEvP6__halfS1_i_param_2
)
{
	.reg .pred 	%p<6>;
	.reg .b16 	%rs<2>;
	.reg .b32 	%r<42>;
	.reg .b64 	%rd<19>;
	// demoted variable
	.shared .align 2 .b8 _ZZ15ldmatrix_kernelILb0ELi2EEvP6__halfS1_iE11shared_data[2048];
	ld.param.u64 	%rd3, [_Z15ldmatrix_kernelILb0ELi2EEvP6__halfS1_i_param_0];
	ld.param.u64 	%rd4, [_Z15ldmatrix_kernelILb0ELi2EEvP6__halfS1_i_param_1];
	ld.param.u32 	%r11, [_Z15ldmatrix_kernelILb0ELi2EEvP6__halfS1_i_param_2];
	cvta.to.global.u64 	%rd1, %rd4;
	mov.u32 	%r1, %tid.x;
	setp.ge.s32 	%p1, %r1, %r11;
	@%p1 bra 	$L__BB2_3;
	mov.u32 	%r12, %ctaid.x;
	mul.lo.s32 	%r2, %r11, %r12;
	mov.u32 	%r3, %ntid.x;
	cvta.to.global.u64 	%rd2, %rd3;
	mov.u32 	%r14, _ZZ15ldmatrix_kernelILb0ELi2EEvP6__halfS1_iE11shared_data;
	mov.u32 	%r39, %r1;
$L__BB2_2:
	shl.b32 	%r13, %r39, 1;
	add.s32 	%r15, %r14, %r13;
	add.s32 	%r16, %r39, %r2;
	mul.wide.u32 	%rd5, %r16, 2;
	add.s64 	%rd6, %rd2, %rd5;
	ld.global.u16 	%rs1, [%rd6];
	st.shared.u16 	[%r15], %rs1;
	add.s32 	%r39, %r39, %r3;
	setp.lt.s32 	%p2, %r39, %r11;
	@%p2 bra 	$L__BB2_2;
$L__BB2_3:
	and.b32  	%r20, %r1, 31;
	bar.sync 	0;
	shl.b32 	%r21, %r1, 2;
	and.b32  	%r22, %r21, 3968;
	setp.lt.u32 	%p3, %r20, 16;
	shl.b32 	%r23, %r1, 3;
	and.b32  	%r24, %r23, 248;
	selp.b32 	%r25, %r24, 0, %p3;
	add.s32 	%r26, %r25, %r22;
	shl.b32 	%r27, %r26, 1;
	mov.u32 	%r28, _ZZ15ldmatrix_kernelILb0ELi2EEvP6__halfS1_iE11shared_data;
	add.s32 	%r19, %r28, %r27;
	// begin inline asm
	ldmatrix.sync.aligned.m8n8.x2.shared.b16 {%r17, %r18}, [%r19];

	// end inline asm
	mov.u32 	%r40, %r17;
	mov.u32 	%r41, %r18;
	shl.b32 	%r29, %r1, 1;
	and.b32  	%r8, %r29, 62;
	mov.u32 	%r30, %ctaid.x;
	mad.lo.s32 	%r9, %r11, %r30, %r22;
	or.b32  	%r10, %r8, 1;
	setp.ge.s32 	%p4, %r10, %r11;
	@%p4 bra 	$L__BB2_5;
	shr.u32 	%r31, %r17, 16;
	add.s32 	%r32, %r9, %r8;
	mul.wide.u32 	%rd11, %r32, 2;
	add.s64 	%rd12, %rd1, %rd11;
	st.global.u16 	[%rd12], %r17;
	add.s32 	%r33, %r10, %r9;
	mul.wide.u32 	%rd13, %r33, 2;
	add.s64 	%rd14, %rd1, %rd13;
	st.global.u16 	[%rd14], %r31;
$L__BB2_5:
	add.s32 	%r34, %r8, 65;
	setp.ge.s32 	%p5, %r34, %r11;
	@%p5 bra 	$L__BB2_7;
	add.s32 	%r35, %r8, %r9;
	add.s32 	%r36, %r35, 64;
	mul.wide.u32 	%rd15, %r36, 2;
	add.s64 	%rd16, %rd1, %rd15;
	st.global.u16 	[%rd16], %r18;
	add.s32 	%r37, %r35, 65;
	mul.wide.u32 	%rd17, %r37, 2;
	add.s64 	%rd18, %rd1, %rd17;
	shr.u32 	%r38, %r18, 16;
	st.global.u16 	[%rd18], %r38;
$L__BB2_7:
	ret;

}
	// .globl	_Z15ldmatrix_kernelILb1ELi2EEvP6__halfS1_i
.visible .entry _Z15ldmatrix_kernelILb1ELi2EEvP6__halfS1_i(
	.param .u64 .ptr .align 1 _Z15ldmatrix_kernelILb1ELi2EEvP6__halfS1_i_param_0,
	.param .u64 .ptr .align 1 _Z15ldmatrix_kernelILb1ELi2EEvP6__halfS1_i_param_1,
	.param .u32 _Z15ldmatrix_kernelILb1ELi2EEvP6__halfS1_i_param_2
)
{
	.reg .pred 	%p<6>;
	.reg .b16 	%rs<2>;
	.reg .b32 	%r<42>;
	.reg .b64 	%rd<19>;
	// demoted variable
	.shared .align 2 .b8 _ZZ15ldmatrix_kernelILb1ELi2EEvP6__halfS1_iE11shared_data[2048];
	ld.param.u64 	%rd3, [_Z15ldmatrix_kernelILb1ELi2EEvP6__halfS1_i_param_0];
	ld.param.u64 	%rd4, [_Z15ldmatrix_kernelILb1ELi2EEvP6__halfS1_i_param_1];
	ld.param.u32 	%r11, [_Z15ldmatrix_kernelILb1ELi2EEvP6__halfS1_i_param_2];
	cvta.to.global.u64 	%rd1, %rd4;
	mov.u32 	%r1, %tid.x;
	setp.ge.s32 	%p1, %r1, %r11;
	@%p1 bra 	$L__BB3_3;
	mov.u32 	%r12, %ctaid.x;
	mul.lo.s32 	%r2, %r11, %r12;
	mov.u32 	%r3, %ntid.x;
	cvta.to.global.u64 	%rd2, %rd3;
	mov.u32 	%r14, _ZZ15ldmatrix_kernelILb1ELi2EEvP6__halfS1_iE11shared_data;
	mov.u32 	%r39, %r1;
$L__BB3_2:
	shl.b32 	%r13, %r39, 1;
	add.s32 	%r15, %r14, %r13;
	add.s32 	%r16, %r39, %r2;
	mul.wide.u32 	%rd5, %r16, 2;
	add.s64 	%rd6, %rd2, %rd5;
	ld.global.u16 	%rs1, [%rd6];
	st.shared.u16 	[%r15], %rs1;
	add.s32 	%r39, %r39, %r3;
	setp.lt.s32 	%p2, %r39, %r11;
	@%p2 bra 	$L__BB3_2;
$L__BB3_3:
	and.b32  	%r20, %r1, 31;
	bar.sync 	0;
	shl.b32 	%r21, %r1, 2;
	and.b32  	%r22, %r21, 3968;
	setp.lt.u32 	%p3, %r20, 16;
	shl.b32 	%r23, %r1, 3;
	and.b32  	%r24, %r23, 248;
	selp.b32 	%r25, %r24, 0, %p3;
	add.s32 	%r26, %r25, %r22;
	shl.b32 	%r27, %r26, 1;
	mov.u32 	%r28, _ZZ15ldmatrix_kernelILb1ELi2EEvP6__halfS1_iE11shared_data;
	add.s32 	%r19, %r28, %r27;
	// begin inline asm
	ldmatrix.sync.aligned.m8n8.x2.trans.shared.b16 {%r17, %r18}, [%r19];

	// end inline asm
	mov.u32 	%r40, %r17;
	mov.u32 	%r41, %r18;
	shl.b32 	%r29, %r1, 1;
	and.b32  	%r8, %r29, 62;
	mov.u32 	%r30, %ctaid.x;
	mad.lo.s32 	%r9, %r11, %r30, %r22;
	or.b32  	%r10, %r8, 1;
	setp.ge.s32 	%p4, %r10, %r11;
	@%p4 bra 	$L__BB3_5;
	shr.u32 	%r31, %r17, 16;
	add.s32 	%r32, %r9, %r8;
	mul.wide.u32 	%rd11, %r32, 2;
	add.s64 	%rd12, %rd1, %rd11;
	st.global.u16 	[%rd12], %r17;
	add.s32 	%r33, %r10, %r9;
	mul.wide.u32 	%rd13, %r33, 2;
	add.s64 	%rd14, %rd1, %rd13;
	st.global.u16 	[%rd14], %r31;
$L__BB3_5:
	add.s32 	%r34, %r8, 65;
	setp.ge.s32 	%p5, %r34, %r11;
	@%p5 bra 	$L__BB3_7;
	add.s32 	%r35, %r8, %r9;
	add.s32 	%r36, %r35, 64;
	mul.wide.u32 	%rd15, %r36, 2;
	add.s64 	%rd16, %rd1, %rd15;
	st.global.u16 	[%rd16], %r18;
	add.s32 	%r37, %r35, 65;
	mul.wide.u32 	%rd17, %r37, 2;
	add.s64 	%rd18, %rd1, %rd17;
	shr.u32 	%r38, %r18, 16;
	st.global.u16 	[%rd18], %r38;
$L__BB3_7:
	ret;

}
	// .globl	_Z15ldmatrix_kernelILb0ELi4EEvP6__halfS1_i
.visible .entry _Z15ldmatrix_kernelILb0ELi4EEvP6__halfS1_i(
	.param .u64 .ptr .align 1 _Z15ldmatrix_kernelILb0ELi4EEvP6__halfS1_i_param_0,
	.param .u64 .ptr .align 1 _Z15ldmatrix_kernelILb0ELi4EEvP6__halfS1_i_param_1,
	.param .u32 _Z15ldmatrix_kernelILb0ELi4EEvP6__halfS1_i_param_2
)
{
	.reg .pred 	%p<7>;
	.reg .b16 	%rs<2>;
	.reg .b32 	%r<53>;
	.reg .b64 	%rd<31>;
	// demoted variable
	.shared .align 2 .b8 _ZZ15ldmatrix_kernelILb0ELi4EEvP6__halfS1_iE11shared_data[2048];
	ld.param.u64 	%rd3, [_Z15ldmatrix_kernelILb0ELi4EEvP6__halfS1_i_param_0];
	ld.param.u64 	%rd4, [_Z15ldmatrix_kernelILb0ELi4EEvP6__halfS1_i_param_1];
	ld.param.u32 	%r13, [_Z15ldmatrix_kernelILb0ELi4EEvP6__halfS1_i_param_2];
	cvta.to.global.u64 	%rd1, %rd4;
	mov.u32 	%r1, %tid.x;
	setp.ge.s32 	%p1, %r1, %r13;
	@%p1 bra 	$L__BB4_3;
	mov.u32 	%r14, %ctaid.x;
	mul.lo.s32 	%r2, %r13, %r14;
	mov.u32 	%r3, %ntid.x;
	cvta.to.global.u64 	%rd2, %rd3;
	mov.u32 	%r16, _ZZ15ldmatrix_kernelILb0ELi4EEvP6__halfS1_iE11shared_data;
	mov.u32 	%r48, %r1;
$L__BB4_2:
	shl.b32 	%r15, %r48, 1;
	add.s32 	%r17, %r16, %r15;
	add.s32 	%r18, %r48, %r2;
	mul.wide.u32 	%rd5, %r18, 2;
	add.s64 	%rd6, %rd2, %rd5;
	ld.global.u16 	%rs1, [%rd6];
	st.shared.u16 	[%r17], %rs1;
	add.s32 	%r48, %r48, %r3;
	setp.lt.s32 	%p2, %r48, %r13;
	@%p2 bra 	$L__BB4_2;
$L__BB4_3:
	bar.sync 	0;
	shl.b32 	%r24, %r1, 3;
	and.b32  	%r25, %r24, 7936;
	shl.b32 	%r26, %r1, 4;
	mov.u32 	%r27, _ZZ15ldmatrix_kernelILb0ELi4EEvP6__halfS1_iE11shared_data;
	add.s32 	%r23, %r27, %r26;
	// begin inline asm
	ldmatrix.sync.aligned.m8n8.x4.shared.b16 {%r19, %r20, %r21, %r22}, [%r23];

	// end inline asm
	mov.u32 	%r49, %r19;
	mov.u32 	%r51, %r20;
	mov.u32 	%r50, %r21;
	mov.u32 	%r52, %r22;
	shl.b32 	%r28, %r1, 1;
	and.b32  	%r10, %r28, 62;
	mov.u32 	%r29, %ctaid.x;
	mad.lo.s32 	%r11, %r13, %r29, %r25;
	or.b32  	%r12, %r10, 1;
	setp.ge.s32 	%p3, %r12, %r13;
	@%p3 bra 	$L__BB4_5;
	shr.u32 	%r30, %r19, 16;
	add.s32 	%r31, %r11, %r10;
	mul.wide.u32 	%rd15, %r31, 2;
	add.s64 	%rd16, %rd1, %rd15;
	st.global.u16 	[%rd16], %r19;
	add.s32 	%r32, %r12, %r11;
	mul.wide.u32 	%rd17, %r32, 2;
	add.s64 	%rd18, %rd1, %rd17;
	st.global.u16 	[%rd18], %r30;
$L__BB4_5:
	add.s32 	%r33, %r10, 65;
	setp.ge.s32 	%p4, %r33, %r13;
	@%p4 bra 	$L__BB4_7;
	add.s32 	%r34, %r10, %r11;
	add.s32 	%r35, %r34, 64;
	mul.wide.u32 	%rd19, %r35, 2;
	add.s64 	%rd20, %rd1, %rd19;
	st.global.u16 	[%rd20], %r20;
	add.s32 	%r36, %r34, 65;
	mul.wide.u32 	%rd21, %r36, 2;
	add.s64 	%rd22, %rd1, %rd21;
	shr.u32 	%r37, %r20, 16;
	st.global.u16 	[%rd22], %r37;
$L__BB4_7:
	add.s32 	%r38, %r10, 129;
	setp.ge.s32 	%p5, %r38, %r13;
	@%p5 bra 	$L__BB4_9;
	add.s32 	%r39, %r10, %r11;
	add.s32 	%r40, %r39, 128;
	mul.wide.u32 	%rd23, %r40, 2;
	add.s64 	%rd24, %rd1, %rd23;
	st.global.u16 	[%rd24], %r21;
	add.s32 	%r41, %r39, 129;
	mul.wide.u32 	%rd25, %r41, 2;
	add.s64 	%rd26, %rd1, %rd25;
	shr.u32 	%r42, %r21, 16;
	st.global.u16 	[%rd26], %r42;
$L__BB4_9:
	add.s32 	%r43, %r10, 193;
	setp.ge.s32 	%p6, %r43, %r13;
	@%p6 bra 	$L__BB4_11;
	add.s32 	%r44, %r10, %r11;
	add.s32 	%r45, %r44, 192;
	mul.wide.u32 	%rd27, %r45, 2;
	add.s64 	%rd28, %rd1, %rd27;
	st.global.u16 	[%rd28], %r22;
	add.s32 	%r46, %r44, 193;
	mul.wide.u32 	%rd29, %r46, 2;
	add.s64 	%rd30, %rd1, %rd29;
	shr.u32 	%r47, %r22, 16;
	st.global.u16 	[%rd30], %r47;
$L__BB4_11:
	ret;

}
	// .globl	_Z15ldmatrix_kernelILb1ELi4EEvP6__halfS1_i
.visible .entry _Z15ldmatrix_kernelILb1ELi4EEvP6__halfS1_i(
	.param .u64 .ptr .align 1 _Z15ldmatrix_kernelILb1ELi4EEvP6__halfS1_i_param_0,
	.param .u64 .ptr .align 1 _Z15ldmatrix_kernelILb1ELi4EEvP6__halfS1_i_param_1,
	.param .u32 _Z15ldmatrix_kernelILb1ELi4EEvP6__halfS1_i_param_2
)
{
	.reg .pred 	%p<7>;
	.reg .b16 	%rs<2>;
	.reg .b32 	%r<53>;
	.reg .b64 	%rd<31>;
	// demoted variable
	.shared .align 2 .b8 _ZZ15ldmatrix_kernelILb1ELi4EEvP6__halfS1_iE11shared_data[2048];
	ld.param.u64 	%rd3, [_Z15ldmatrix_kernelILb1ELi4EEvP6__halfS1_i_param_0];
	ld.param.u64 	%rd4, [_Z15ldmatrix_kernelILb1ELi4EEvP6__halfS1_i_param_1];
	ld.param.u32 	%r13, [_Z15ldmatrix_kernelILb1ELi4EEvP6__halfS1_i_param_2];
	cvta.to.global.u64 	%rd1, %rd4;
	mov.u32 	%r1, %tid.x;
	setp.ge.s32 	%p1, %r1, %r13;
	@%p1 bra 	$L__BB5_3;
	mov.u32 	%r14, %ctaid.x;
	mul.lo.s32 	%r2, %r13, %r14;
	mov.u32 	%r3, %ntid.x;
	cvta.to.global.u64 	%rd2, %rd3;
	mov.u32 	%r16, _ZZ15ldmatrix_kernelILb1ELi4EEvP6__halfS1_iE11shared_data;
	mov.u32 	%r48, %r1;
$L__BB5_2:
	shl.b32 	%r15, %r48, 1;
	add.s32 	%r17, %r16, %r15;
	add.s32 	%r18, %r48, %r2;
	mul.wide.u32 	%rd5, %r18, 2;
	add.s64 	%rd6, %rd2, %rd5;
	ld.global.u16 	%rs1, [%rd6];
	st.shared.u16 	[%r17], %rs1;
	add.s32 	%r48, %r48, %r3;
	setp.lt.s32 	%p2, %r48, %r13;
	@%p2 bra 	$L__BB5_2;
$L__BB5_3:
	bar.sync 	0;
	shl.b32 	%r24, %r1, 3;
	and.b32  	%r25, %r24, 7936;
	shl.b32 	%r26, %r1, 4;
	mov.u32 	%r27, _ZZ15ldmatrix_kernelILb1ELi4EEvP6__halfS1_iE11shared_data;
	add.s32 	%r23, %r27, %r26;
	// begin inline asm
	ldmatrix.sync.aligned.m8n8.x4.trans.shared.b16 {%r19, %r20, %r21, %r22}, [%r23];

	// end inline asm
	mov.u32 	%r49, %r19;
	mov.u32 	%r51, %r20;
	mov.u32 	%r50, %r21;
	mov.u32 	%r52, %r22;
	shl.b32 	%r28, %r1, 1;
	and.b32  	%r10, %r28, 62;
	mov.u32 	%r29, %ctaid.x;
	mad.lo.s32 	%r11, %r13, %r29, %r25;
	or.b32  	%r12, %r10, 1;
	setp.ge.s32 	%p3, %r12, %r13;
	@%p3 bra 	$L__BB5_5;
	shr.u32 	%r30, %r19, 16;
	add.s32 	%r31, %r11, %r10;
	mul.wide.u32 	%rd15, %r31, 2;
	add.s64 	%rd16, %rd1, %rd15;
	st.global.u16 	[%rd16], %r19;
	add.s32 	%r32, %r12, %r11;
	mul.wide.u32 	%rd17, %r32, 2;
	add.s64 	%rd18, %rd1, %rd17;
	st.global.u16 	[%rd18], %r30;
$L__BB5_5:
	add.s32 	%r33, %r10, 65;
	setp.ge.s32 	%p4, %r33, %r13;
	@%p4 bra 	$L__BB5_7;
	add.s32 	%r34, %r10, %r11;
	add.s32 	%r35, %r34, 64;
	mul.wide.u32 	%rd19, %r35, 2;
	add.s64 	%rd20, %rd1, %rd19;
	st.global.u16 	[%rd20], %r20;
	add.s32 	%r36, %r34, 65;
	mul.wide.u32 	%rd21, %r36, 2;
	add.s64 	%rd22, %rd1, %rd21;
	shr.u32 	%r37, %r20, 16;
	st.global.u16 	[%rd22], %r37;
$L__BB5_7:
	add.s32 	%r38, %r10, 129;
	setp.ge.s32 	%p5, %r38, %r13;
	@%p5 bra 	$L__BB5_9;
	add.s32 	%r39, %r10, %r11;
	add.s32 	%r40, %r39, 128;
	mul.wide.u32 	%rd23, %r40, 2;
	add.s64 	%rd24, %rd1, %rd23;
	st.global.u16 	[%rd24], %r21;
	add.s32 	%r41, %r39, 129;
	mul.wide.u32 	%rd25, %r41, 2;
	add.s64 	%rd26, %rd1, %rd25;
	shr.u32 	%r42, %r21, 16;
	st.global.u16 	[%rd26], %r42;
$L__BB5_9:
	add.s32 	%r43, %r10, 193;
	setp.ge.s32 	%p6, %r43, %r13;
	@%p6 bra 	$L__BB5_11;
	add.s32 	%r44, %r10, %r11;
	add.s32 	%r45, %r44, 192;
	mul.wide.u32 	%rd27, %r45, 2;
	add.s64 	%rd28, %rd1, %rd27;
	st.global.u16 	[%rd28], %r22;
	add.s32 	%r46, %r44, 193;
	mul.wide.u32 	%rd29, %r46, 2;
	add.s64 	%rd30, %rd1, %rd29;
	shr.u32 	%r47, %r22, 16;
	st.global.u16 	[%rd30], %r47;
$L__BB5_11:
	ret;

}


// ===== COMPILED SASS (sm_100) =====

	.target	sm_100

	.elftype	@"ET_EXEC"


//--------------------- .note.nv.tkinfo           --------------------------
	.section	.note.nv.tkinfo,"",@"SHT_NOTE"
	.sectionflags	@"SHF_NOTE_NV_TKINFO"
	.tkinfo
        /*0018*/ 	.word	0x00000002
        /*0030*/ 	.string	""
        /*0030*/ 	.string	"ptxas"
        /*0030*/ 	.string	"Cuda compilation tools, release 13.0, V13.0.88"
        /*0030*/ 	.string	"Build cuda_13.0.r13.0/compiler.36424714_0"
        /*0030*/ 	.string	"-arch sm_100 -m 64 "



//--------------------- .note.nv.cuinfo           --------------------------
	.section	.note.nv.cuinfo,"",@"SHT_NOTE"
	.sectionflags	@"SHF_NOTE_NV_CUINFO"
        /*0018*/ 	.short	0x0002
        /*001a*/ 	.short	0x0064
        /*001c*/ 	.short	0x0082
	.zero		2


//--------------------- .nv.info                  --------------------------
	.section	.nv.info,"",@"SHT_CUDA_INFO"
	.align	4


	//----- nvinfo : EIATTR_REGCOUNT
	.align		4
        /*0000*/ 	.byte	0x04, 0x2f
        /*0002*/ 	.short	(.L_1 - .L_0)
	.align		4
.L_0:
        /*0004*/ 	.word	index@(_Z15ldmatrix_kernelILb0ELi1EEvP6__halfS1_i)
        /*0008*/ 	.word	0x0000000f


	//----- nvinfo : EIATTR_FRAME_SIZE
	.align		4
.L_1:
        /*000c*/ 	.byte	0x04, 0x11
        /*000e*/ 	.short	(.L_3 - .L_2)
	.align		4
.L_2:
        /*0010*/ 	.word	index@(_Z15ldmatrix_kernelILb0ELi1EEvP6__halfS1_i)
        /*0014*/ 	.word	0x00000000


	//----- nvinfo : EIATTR_REGCOUNT
	.align		4
.L_3:
        /*0018*/ 	.byte	0x04, 0x2f
        /*001a*/ 	.short	(.L_5 - .L_4)
	.align		4
.L_4:
        /*001c*/ 	.word	index@(_Z15ldmatrix_kernelILb1ELi1EEvP6__halfS1_i)
        /*0020*/ 	.word	0x0000000f


	//----- nvinfo : EIATTR_FRAME_SIZE
	.align		4
.L_5:
        /*0024*/ 	.byte	0x04, 0x11
        /*0026*/ 	.short	(.L_7 - .L_6)
	.align		4
.L_6:
        /*0028*/ 	.word	index@(_Z15ldmatrix_kernelILb1ELi1EEvP6__halfS1_i)
        /*002c*/ 	.word	0x00000000


	//----- nvinfo : EIATTR_REGCOUNT
	.align		4
.L_7:
        /*0030*/ 	.byte	0x04, 0x2f
        /*0032*/ 	.short	(.L_9 - .L_8)
	.align		4
.L_8:
        /*0034*/ 	.word	index@(_Z15ldmatrix_kernelILb0ELi2EEvP6__halfS1_i)
        /*0038*/ 	.word	0x0000000f


	//----- nvinfo : EIATTR_FRAME_SIZE
	.align		4
.L_9:
        /*003c*/ 	.byte	0x04, 0x11
        /*003e*/ 	.short	(.L_11 - .L_10)
	.align		4
.L_10:
        /*0040*/ 	.word	index@(_Z15ldmatrix_kernelILb0ELi2EEvP6__halfS1_i)
        /*0044*/ 	.word	0x00000000


	//----- nvinfo : EIATTR_REGCOUNT
	.align		4
.L_11:
        /*0048*/ 	.byte	0x04, 0x2f
        /*004a*/ 	.short	(.L_13 - .L_12)
	.align		4
.L_12:
        /*004c*/ 	.word	index@(_Z15ldmatrix_kernelILb1ELi2EEvP6__halfS1_i)
        /*0050*/ 	.word	0x0000000f


	//----- nvinfo : EIATTR_FRAME_SIZE
	.align		4
.L_13:
        /*0054*/ 	.byte	0x04, 0x11
        /*0056*/ 	.short	(.L_15 - .L_14)
	.align		4
.L_14:
        /*0058*/ 	.word	index@(_Z15ldmatrix_kernelILb1ELi2EEvP6__halfS1_i)
        /*005c*/ 	.word	0x00000000


	//----- nvinfo : EIATTR_REGCOUNT
	.align		4
.L_15:
        /*0060*/ 	.byte	0x04, 0x2f
        /*0062*/ 	.short	(.L_17 - .L_16)
	.align		4
.L_16:
        /*0064*/ 	.word	index@(_Z15ldmatrix_kernelILb0ELi4EEvP6__halfS1_i)
        /*0068*/ 	.word	0x00000012


	//----- nvinfo : EIATTR_FRAME_SIZE
	.align		4
.L_17:
        /*006c*/ 	.byte	0x04, 0x11
        /*006e*/ 	.short	(.L_19 - .L_18)
	.align		4
.L_18:
        /*0070*/ 	.word	index@(_Z15ldmatrix_kernelILb0ELi4EEvP6__halfS1_i)
        /*0074*/ 	.word	0x00000000


	//----- nvinfo : EIATTR_REGCOUNT
	.align		4
.L_19:
        /*0078*/ 	.byte	0x04, 0x2f
        /*007a*/ 	.short	(.L_21 - .L_20)
	.align		4
.L_20:
        /*007c*/ 	.word	index@(_Z15ldmatrix_kernelILb1ELi4EEvP6__halfS1_i)
        /*0080*/ 	.word	0x00000012


	//----- nvinfo : EIATTR_FRAME_SIZE
	.align		4
.L_21:
        /*0084*/ 	.byte	0x04, 0x11
        /*0086*/ 	.short	(.L_23 - .L_22)
	.align		4
.L_22:
        /*0088*/ 	.word	index@(_Z15ldmatrix_kernelILb1ELi4EEvP6__halfS1_i)
        /*008c*/ 	.word	0x00000000


	//----- nvinfo : EIATTR_MIN_STACK_SIZE
	.align		4
.L_23:
        /*0090*/ 	.byte	0x04, 0x12
        /*0092*/ 	.short	(.L_25 - .L_24)
	.align		4
.L_24:
        /*0094*/ 	.word	index@(_Z15ldmatrix_kernelILb1ELi4EEvP6__halfS1_i)
        /*0098*/ 	.word	0x00000000


	//----- nvinfo : EIATTR_MIN_STACK_SIZE
	.align		4
.L_25:
        /*009c*/ 	.byte	0x04, 0x12
        /*009e*/ 	.short	(.L_27 - .L_26)
	.align		4
.L_26:
        /*00a0*/ 	.word	index@(_Z15ldmatrix_kernelILb0ELi4EEvP6__halfS1_i)
        /*00a4*/ 	.word	0x00000000


	//----- nvinfo : EIATTR_MIN_STACK_SIZE
	.align		4
.L_27:
        /*00a8*/ 	.byte	0x04, 0x12
        /*00aa*/ 	.short	(.L_29 - .L_28)
	.align		4
.L_28:
        /*00ac*/ 	.word	index@(_Z15ldmatrix_kernelILb1ELi2EEvP6__halfS1_i)
        /*00b0*/ 	.word	0x00000000


	//----- nvinfo : EIATTR_MIN_STACK_SIZE
	.align		4
.L_29:
        /*00b4*/ 	.byte	0x04, 0x12
        /*00b6*/ 	.short	(.L_31 - .L_30)
	.align		4
.L_30:
        /*00b8*/ 	.word	index@(_Z15ldmatrix_kernelILb0ELi2EEvP6__halfS1_i)
        /*00bc*/ 	.word	0x00000000


	//----- nvinfo : EIATTR_MIN_STACK_SIZE
	.align		4
.L_31:
        /*00c0*/ 	.byte	0x04, 0x12
        /*00c2*/ 	.short	(.L_33 - .L_32)
	.align		4
.L_32:
        /*00c4*/ 	.word	index@(_Z15ldmatrix_kernelILb1ELi1EEvP6__halfS1_i)
        /*00c8*/ 	.word	0x00000000


	//----- nvinfo : EIATTR_MIN_STACK_SIZE
	.align		4
.L_33:
        /*00cc*/ 	.byte	0x04, 0x12
        /*00ce*/ 	.short	(.L_35 - .L_34)
	.align		4
.L_34:
        /*00d0*/ 	.word	index@(_Z15ldmatrix_kernelILb0ELi1EEvP6__halfS1_i)
        /*00d4*/ 	.word	0x00000000
.L_35:


//--------------------- .nv.compat                --------------------------
	.section	.nv.compat,"",@"SHT_CUDA_COMPAT_INFO"
	.align	4
        /*0000*/ 	.byte	0x02, 0x09, 0x00, 0x00, 0x02, 0x02, 0x01, 0x00, 0x02, 0x05, 0x05, 0x00, 0x03, 0x07, 0x01, 0x01
        /*0010*/ 	.byte	0x02, 0x03, 0x00, 0x00, 0x02, 0x06, 0x01, 0x00, 0x04, 0x0b, 0x08, 0x00, 0x09, 0x00, 0x00, 0x00
        /*0020*/ 	.byte	0x00, 0x00, 0x00, 0x00


//--------------------- .nv.info._Z15ldmatrix_kernelILb1ELi4EEvP6__halfS1_i --------------------------
	.section	.nv.info._Z15ldmatrix_kernelILb1ELi4EEvP6__halfS1_i,"",@"SHT_CUDA_INFO"
	.sectionflags	@""
	.align	4


	//----- nvinfo : EIATTR_CUDA_API_VERSION
	.align		4
        /*0000*/ 	.byte	0x04, 0x37
        /*0002*/ 	.short	(.L_37 - .L_36)
.L_36:
        /*0004*/ 	.word	0x00000082


	//----- nvinfo : EIATTR_KPARAM_INFO
	.align		4
.L_37:
        /*0008*/ 	.byte	0x04, 0x17
        /*000a*/ 	.short	(.L_39 - .L_38)
.L_38:
        /*000c*/ 	.word	0x00000000
        /*0010*/ 	.short	0x0002
        /*0012*/ 	.short	0x0010
        /*0014*/ 	.byte	0x00, 0xf0, 0x11, 0x00


	//----- nvinfo : EIATTR_KPARAM_INFO
	.align		4
.L_39:
        /*0018*/ 	.byte	0x04, 0x17
        /*001a*/ 	.short	(.L_41 - .L_40)
.L_40:
        /*001c*/ 	.word	0x00000000
        /*0020*/ 	.short	0x0001
        /*0022*/ 	.short	0x0008
        /*0024*/ 	.byte	0x00, 0xf5, 0x21, 0x00


	//----- nvinfo : EIATTR_KPARAM_INFO
	.align		4
.L_41:
        /*0028*/ 	.byte	0x04, 0x17
        /*002a*/ 	.short	(.L_43 - .L_42)
.L_42:
        /*002c*/ 	.word	0x00000000
        /*0030*/ 	.short	0x0000
        /*0032*/ 	.short	0x0000
        /*0034*/ 	.byte	0x00, 0xf5, 0x21, 0x00


	//----- nvinfo : EIATTR_SPARSE_MMA_MASK
	.align		4
.L_43:
        /*0038*/ 	.byte	0x03, 0x50
        /*003a*/ 	.short	0x0000


	//----- nvinfo : EIATTR_MAXREG_COUNT
	.align		4
        /*003c*/ 	.byte	0x03, 0x1b
        /*003e*/ 	.short	0x00ff


	//----- nvinfo : EIATTR_NUM_BARRIERS
	.align		4
        /*0040*/ 	.byte	0x02, 0x4c
        /*0042*/ 	.byte	0x01
	.zero		1


	//----- nvinfo : EIATTR_MERCURY_ISA_VERSION
	.align		4
        /*0044*/ 	.byte	0x03, 0x5f
        /*0046*/ 	.short	0x0101


	//----- nvinfo : EIATTR_VRC_CTA_INIT_COUNT
	.align		4
        /*0048*/ 	.byte	0x02, 0x4a
	.zero		1
	.zero		1


	//----- nvinfo : EIATTR_EXIT_INSTR_OFFSETS
	.align		4
        /*004c*/ 	.byte	0x04, 0x1c
        /*004e*/ 	.short	(.L_45 - .L_44)


	//   ....[0]....
.L_44:
        /*0050*/ 	.word	0x000004b0


	//   ....[1]....
        /*0054*/ 	.word	0x00000550


	//----- nvinfo : EIATTR_CRS_STACK_SIZE
	.align		4
.L_45:
        /*0058*/ 	.byte	0x04, 0x1e
        /*005a*/ 	.short	(.L_47 - .L_46)
.L_46:
        /*005c*/ 	.word	0x00000000


	//----- nvinfo : EIATTR_CBANK_PARAM_SIZE
	.align		4
.L_47:
        /*0060*/ 	.byte	0x03, 0x19
        /*0062*/ 	.short	0x0014


	//----- nvinfo : EIATTR_PARAM_CBANK
	.align		4
        /*0064*/ 	.byte	0x04, 0x0a
        /*0066*/ 	.short	(.L_49 - .L_48)
	.align		4
.L_48:
        /*0068*/ 	.word	index@(.nv.constant0._Z15ldmatrix_kernelILb1ELi4EEvP6__halfS1_i)
        /*006c*/ 	.short	0x0380
        /*006e*/ 	.short	0x0014


	//----- nvinfo : EIATTR_SW_WAR
	.align		4
.L_49:
        /*0070*/ 	.byte	0x04, 0x36
        /*0072*/ 	.short	(.L_51 - .L_50)
.L_50:
        /*0074*/ 	.word	0x00000008
.L_51:


//--------------------- .nv.info._Z15ldmatrix_kernelILb0ELi4EEvP6__halfS1_i --------------------------
	.section	.nv.info._Z15ldmatrix_kernelILb0ELi4EEvP6__halfS1_i,"",@"SHT_CUDA_INFO"
	.sectionflags	@""
	.align	4


	//----- nvinfo : EIATTR_CUDA_API_VERSION
	.align		4
        /*0000*/ 	.byte	0x04, 0x37
        /*0002*/ 	.short	(.L_53 - .L_52)
.L_52:
        /*0004*/ 	.word	0x00000082


	//----- nvinfo : EIATTR_KPARAM_INFO
	.align		4
.L_53:
        /*0008*/ 	.byte	0x04, 0x17
        /*000a*/ 	.short	(.L_55 - .L_54)
.L_54:
        /*000c*/ 	.word	0x00000000
        /*0010*/ 	.short	0x0002
        /*0012*/ 	.short	0x0010
        /*0014*/ 	.byte	0x00, 0xf0, 0x11, 0x00


	//----- nvinfo : EIATTR_KPARAM_INFO
	.align		4
.L_55:
        /*0018*/ 	.byte	0x04, 0x17
        /*001a*/ 	.short	(.L_57 - .L_56)
.L_56:
        /*001c*/ 	.word	0x00000000
        /*0020*/ 	.short	0x0001
        /*0022*/ 	.short	0x0008
        /*0024*/ 	.byte	0x00, 0xf5, 0x21, 0x00


	//----- nvinfo : EIATTR_KPARAM_INFO
	.align		4
.L_57:
        /*0028*/ 	.byte	0x04, 0x17
        /*002a*/ 	.short	(.L_59 - .L_58)
.L_58:
        /*002c*/ 	.word	0x00000000
        /*0030*/ 	.short	0x0000
        /*0032*/ 	.short	0x0000
        /*0034*/ 	.byte	0x00, 0xf5, 0x21, 0x00


	//----- nvinfo : EIATTR_SPARSE_MMA_MASK
	.align		4
.L_59:
        /*0038*/ 	.byte	0x03, 0x50
        /*003a*/ 	.short	0x0000


	//----- nvinfo : EIATTR_MAXREG_COUNT
	.align		4
        /*003c*/ 	.byte	0x03, 0x1b
        /*003e*/ 	.short	0x00ff


	//----- nvinfo : EIATTR_NUM_BARRIERS
	.align		4
        /*0040*/ 	.byte	0x02, 0x4c
        /*0042*/ 	.byte	0x01
	.zero		1


	//----- nvinfo : EIATTR_MERCURY_ISA_VERSION
	.align		4
        /*0044*/ 	.byte	0x03, 0x5f
        /*0046*/ 	.short	0x0101


	//----- nvinfo : EIATTR_VRC_CTA_INIT_COUNT
	.align		4
        /*0048*/ 	.byte	0x02, 0x4a
	.zero		1
	.zero		1


	//----- nvinfo : EIATTR_EXIT_INSTR_OFFSETS
	.align		4
        /*004c*/ 	.byte	0x04, 0x1c
        /*004e*/ 	.short	(.L_61 - .L_60)


	//   ....[0]....
.L_60:
        /*0050*/ 	.word	0x000004b0


	//   ....[1]....
        /*0054*/ 	.word	0x00000550


	//----- nvinfo : EIATTR_CRS_STACK_SIZE
	.align		4
.L_61:
        /*0058*/ 	.byte	0x04, 0x1e
        /*005a*/ 	.short	(.L_63 - .L_62)
.L_62:
        /*005c*/ 	.word	0x00000000


	//----- nvinfo : EIATTR_CBANK_PARAM_SIZE
	.align		4
.L_63:
        /*0060*/ 	.byte	0x03, 0x19
        /*0062*/ 	.short	0x0014


	//----- nvinfo : EIATTR_PARAM_CBANK
	.align		4
        /*0064*/ 	.byte	0x04, 0x0a
        /*0066*/ 	.short	(.L_65 - .L_64)
	.align		4
.L_64:
        /*0068*/ 	.word	index@(.nv.constant0._Z15ldmatrix_kernelILb0ELi4EEvP6__halfS1_i)
        /*006c*/ 	.short	0x0380
        /*006e*/ 	.short	0x0014


	//----- nvinfo : EIATTR_SW_WAR
	.align		4
.L_65:
        /*0070*/ 	.byte	0x04, 0x36
        /*0072*/ 	.short	(.L_67 - .L_66)
.L_66:
        /*0074*/ 	.word	0x00000008
.L_67:


//--------------------- .nv.info._Z15ldmatrix_kernelILb1ELi2EEvP6__halfS1_i --------------------------
	.section	.nv.info._Z15ldmatrix_kernelILb1ELi2EEvP6__halfS1_i,"",@"SHT_CUDA_INFO"
	.sectionflags	@""
	.align	4


	//----- nvinfo : EIATTR_CUDA_API_VERSION
	.align		4
        /*0000*/ 	.byte	0x04, 0x37
        /*0002*/ 	.short	(.L_69 - .L_68)
.L_68:
        /*0004*/ 	.word	0x00000082


	//----- nvinfo : EIATTR_KPARAM_INFO
	.align		4
.L_69:
        /*0008*/ 	.byte	0x04, 0x17
        /*000a*/ 	.short	(.L_71 - .L_70)
.L_70:
        /*000c*/ 	.word	0x00000000
        /*0010*/ 	.short	0x0002
        /*0012*/ 	.short	0x0010
        /*0014*/ 	.byte	0x00, 0xf0, 0x11, 0x00


	//----- nvinfo : EIATTR_KPARAM_INFO
	.align		4
.L_71:
        /*0018*/ 	.byte	0x04, 0x17
        /*001a*/ 	.short	(.L_73 - .L_72)
.L_72:
        /*001c*/ 	.word	0x00000000
        /*0020*/ 	.short	0x0001
        /*0022*/ 	.short	0x0008
        /*0024*/ 	.byte	0x00, 0xf5, 0x21, 0x00


	//----- nvinfo : EIATTR_KPARAM_INFO
	.align		4
.L_73:
        /*0028*/ 	.byte	0x04, 0x17
        /*002a*/ 	.short	(.L_75 - .L_74)
.L_74:
        /*002c*/ 	.word	0x00000000
        /*0030*/ 	.short	0x0000
        /*0032*/ 	.short	0x0000
        /*0034*/ 	.byte	0x00, 0xf5, 0x21, 0x00


	//----- nvinfo : EIATTR_SPARSE_MMA_MASK
	.align		4
.L_75:
        /*0038*/ 	.byte	0x03, 0x50
        /*003a*/ 	.short	0x0000


	//----- nvinfo : EIATTR_MAXREG_COUNT
	.align		4
        /*003c*/ 	.byte	0x03, 0x1b
        /*003e*/ 	.short	0x00ff


	//----- nvinfo : EIATTR_NUM_BARRIERS
	.align		4
        /*0040*/ 	.byte	0x02, 0x4c
        /*0042*/ 	.byte	0x01
	.zero		1


	//----- nvinfo : EIATTR_MERCURY_ISA_VERSION
	.align		4
        /*0044*/ 	.byte	0x03, 0x5f
        /*0046*/ 	.short	0x0101


	//----- nvinfo : EIATTR_VRC_CTA_INIT_COUNT
	.align		4
        /*0048*/ 	.byte	0x02, 0x4a
	.zero		1
	.zero		1


	//----- nvinfo : EIATTR_EXIT_INSTR_OFFSETS
	.align		4
        /*004c*/ 	.byte	0x04, 0x1c
        /*004e*/ 	.short	(.L_77 - .L_76)


	//   ....[0]....
.L_76:
        /*0050*/ 	.word	0x00000350


	//   ....[1]....
        /*0054*/ 	.word	0x000003f0


	//----- nvinfo : EIATTR_CRS_STACK_SIZE
	.align		4
.L_77:
        /*0058*/ 	.byte	0x04, 0x1e
        /*005a*/ 	.short	(.L_79 - .L_78)
.L_78:
        /*005c*/ 	.word	0x00000000


	//----- nvinfo : EIATTR_CBANK_PARAM_SIZE
	.align		4
.L_79:
        /*0060*/ 	.byte	0x03, 0x19
        /*0062*/ 	.short	0x0014


	//----- nvinfo : EIATTR_PARAM_CBANK
	.align		4
        /*0064*/ 	.byte	0x04, 0x0a
        /*0066*/ 	.short	(.L_81 - .L_80)
	.align		4
.L_80:
        /*0068*/ 	.word	index@(.nv.constant0._Z15ldmatrix_kernelILb1ELi2EEvP6__halfS1_i)
        /*006c*/ 	.short	0x0380
        /*006e*/ 	.short	0x0014


	//----- nvinfo : EIATTR_SW_WAR
	.align		4
.L_81:
        /*0070*/ 	.byte	0x04, 0x36
        /*0072*/ 	.short	(.L_83 - .L_82)
.L_82:
        /*0074*/ 	.word	0x00000008
.L_83:


//--------------------- .nv.info._Z15ldmatrix_kernelILb0ELi2EEvP6__halfS1_i --------------------------
	.section	.nv.info._Z15ldmatrix_kernelILb0ELi2EEvP6__halfS1_i,"",@"SHT_CUDA_INFO"
	.sectionflags	@""
	.align	4


	//----- nvinfo : EIATTR_CUDA_API_VERSION
	.align		4
        /*0000*/ 	.byte	0x04, 0x37
        /*0002*/ 	.short	(.L_85 - .L_84)
.L_84:
        /*0004*/ 	.word	0x00000082


	//----- nvinfo : EIATTR_KPARAM_INFO
	.align		4
.L_85:
        /*0008*/ 	.byte	0x04, 0x17
        /*000a*/ 	.short	(.L_87 - .L_86)
.L_86:
        /*000c*/ 	.word	0x00000000
        /*0010*/ 	.short	0x0002
        /*0012*/ 	.short	0x0010
        /*0014*/ 	.byte	0x00, 0xf0, 0x11, 0x00


	//----- nvinfo : EIATTR_KPARAM_INFO
	.align		4
.L_87:
        /*0018*/ 	.byte	0x04, 0x17
        /*001a*/ 	.short	(.L_89 - .L_88)
.L_88:
        /*001c*/ 	.word	0x00000000
        /*0020*/ 	.short	0x0001
        /*0022*/ 	.short	0x0008
        /*0024*/ 	.byte	0x00, 0xf5, 0x21, 0x00


	//----- nvinfo : EIATTR_KPARAM_INFO
	.align		4
.L_89:
        /*0028*/ 	.byte	0x04, 0x17
        /*002a*/ 	.short	(.L_91 - .L_90)
.L_90:
        /*002c*/ 	.word	0x00000000
        /*0030*/ 	.short	0x0000
        /*0032*/ 	.short	0x0000
        /*0034*/ 	.byte	0x00, 0xf5, 0x21, 0x00


	//----- nvinfo : EIATTR_SPARSE_MMA_MASK
	.align		4
.L_91:
        /*0038*/ 	.byte	0x03, 0x50
        /*003a*/ 	.short	0x0000


	//----- nvinfo : EIATTR_MAXREG_COUNT
	.align		4
        /*003c*/ 	.byte	0x03, 0x1b
        /*003e*/ 	.short	0x00ff


	//----- nvinfo : EIATTR_NUM_BARRIERS
	.align		4
        /*0040*/ 	.byte	0x02, 0x4c
        /*0042*/ 	.byte	0x01
	.zero		1


	//----- nvinfo : EIATTR_MERCURY_ISA_VERSION
	.align		4
        /*0044*/ 	.byte	0x03, 0x5f
        /*0046*/ 	.short	0x0101


	//----- nvinfo : EIATTR_VRC_CTA_INIT_COUNT
	.align		4
        /*0048*/ 	.byte	0x02, 0x4a
	.zero		1
	.zero		1


	//----- nvinfo : EIATTR_EXIT_INSTR_OFFSETS
	.align		4
        /*004c*/ 	.byte	0x04, 0x1c
        /*004e*/ 	.short	(.L_93 - .L_92)


	//   ....[0]....
.L_92:
        /*0050*/ 	.word	0x00000350


	//   ....[1]....
        /*0054*/ 	.word	0x000003f0


	//----- nvinfo : EIATTR_CRS_STACK_SIZE
	.align		4
.L_93:
        /*0058*/ 	.byte	0x04, 0x1e
        /*005a*/ 	.short	(.L_95 - .L_94)
.L_94:
        /*005c*/ 	.word	0x00000000


	//----- nvinfo : EIATTR_CBANK_PARAM_SIZE
	.align		4
.L_95:
        /*0060*/ 	.byte	0x03, 0x19
        /*0062*/ 	.short	0x0014


	//----- nvinfo : EIATTR_PARAM_CBANK
	.align		4
        /*0064*/ 	.byte	0x04, 0x0a
        /*0066*/ 	.short	(.L_97 - .L_96)
	.align		4
.L_96:
        /*0068*/ 	.word	index@(.nv.constant0._Z15ldmatrix_kernelILb0ELi2EEvP6__halfS1_i)
        /*006c*/ 	.short	0x0380
        /*006e*/ 	.short	0x0014


	//----- nvinfo : EIATTR_SW_WAR
	.align		4
.L_97:
        /*0070*/ 	.byte	0x04, 0x36
        /*0072*/ 	.short	(.L_99 - .L_98)
.L_98:
        /*0074*/ 	.word	0x00000008
.L_99:


//--------------------- .nv.info._Z15ldmatrix_kernelILb1ELi1EEvP6__halfS1_i --------------------------
	.section	.nv.info._Z15ldmatrix_kernelILb1ELi1EEvP6__halfS1_i,"",@"SHT_CUDA_INFO"
	.sectionflags	@""
	.align	4


	//----- nvinfo : EIATTR_CUDA_API_VERSION
	.align		4
        /*0000*/ 	.byte	0x04, 0x37
        /*0002*/ 	.short	(.L_101 - .L_100)
.L_100:
        /*0004*/ 	.word	0x00000082


	//----- nvinfo : EIATTR_KPARAM_INFO
	.align		4
.L_101:
        /*0008*/ 	.byte	0x04, 0x17
        /*000a*/ 	.short	(.L_103 - .L_102)
.L_102:
        /*000c*/ 	.word	0x00000000
        /*0010*/ 	.short	0x0002
        /*0012*/ 	.short	0x0010
        /*0014*/ 	.byte	0x00, 0xf0, 0x11, 0x00


	//----- nvinfo : EIATTR_KPARAM_INFO
	.align		4
.L_103:
        /*0018*/ 	.byte	0x04, 0x17
        /*001a*/ 	.short	(.L_105 - .L_104)
.L_104:
        /*001c*/ 	.word	0x00000000
        /*0020*/ 	.short	0x0001
        /*0022*/ 	.short	0x0008
        /*0024*/ 	.byte	0x00, 0xf5, 0x21, 0x00


	//----- nvinfo : EIATTR_KPARAM_INFO
	.align		4
.L_105:
        /*0028*/ 	.byte	0x04, 0x17
        /*002a*/ 	.short	(.L_107 - .L_106)
.L_106:
        /*002c*/ 	.word	0x00000000
        /*0030*/ 	.short	0x0000
        /*0032*/ 	.short	0x0000
        /*0034*/ 	.byte	0x00, 0xf5, 0x21, 0x00


	//----- nvinfo : EIATTR_SPARSE_MMA_MASK
	.align		4
.L_107:
        /*0038*/ 	.byte	0x03, 0x50
        /*003a*/ 	.short	0x0000


	//----- nvinfo : EIATTR_MAXREG_COUNT
	.align		4
        /*003c*/ 	.byte	0x03, 0x1b
        /*003e*/ 	.short	0x00ff


	//----- nvinfo : EIATTR_NUM_BARRIERS
	.align		4
        /*0040*/ 	.byte	0x02, 0x4c
        /*0042*/ 	.byte	0x01
	.zero		1


	//----- nvinfo : EIATTR_MERCURY_ISA_VERSION
	.align		4
        /*0044*/ 	.byte	0x03, 0x5f
        /*0046*/ 	.short	0x0101


	//----- nvinfo : EIATTR_VRC_CTA_INIT_COUNT
	.align		4
        /*0048*/ 	.byte	0x02, 0x4a
	.zero		1
	.zero		1


	//----- nvinfo : EIATTR_EXIT_INSTR_OFFSETS
	.align		4
        /*004c*/ 	.byte	0x04, 0x1c
        /*004e*/ 	.short	(.L_109 - .L_108)


	//   ....[0]....
.L_108:
        /*0050*/ 	.word	0x00000280


	//   ....[1]....
        /*0054*/ 	.word	0x00000330


	//----- nvinfo : EIATTR_CRS_STACK_SIZE
	.align		4
.L_109:
        /*0058*/ 	.byte	0x04, 0x1e
        /*005a*/ 	.short	(.L_111 - .L_110)
.L_110:
        /*005c*/ 	.word	0x00000000


	//----- nvinfo : EIATTR_CBANK_PARAM_SIZE
	.align		4
.L_111:
        /*0060*/ 	.byte	0x03, 0x19
        /*0062*/ 	.short	0x0014


	//----- nvinfo : EIATTR_PARAM_CBANK
	.align		4
        /*0064*/ 	.byte	0x04, 0x0a
        /*0066*/ 	.short	(.L_113 - .L_112)
	.align		4
.L_112:
        /*0068*/ 	.word	index@(.nv.constant0._Z15ldmatrix_kernelILb1ELi1EEvP6__halfS1_i)
        /*006c*/ 	.short	0x0380
        /*006e*/ 	.short	0x0014


	//----- nvinfo : EIATTR_SW_WAR
	.align		4
.L_113:
        /*0070*/ 	.byte	0x04, 0x36
        /*0072*/ 	.short	(.L_115 - .L_114)
.L_114:
        /*0074*/ 	.word	0x00000008
.L_115:


//--------------------- .nv.info._Z15ldmatrix_kernelILb0ELi1EEvP6__halfS1_i --------------------------
	.section	.nv.info._Z15ldmatrix_kernelILb0ELi1EEvP6__halfS1_i,"",@"SHT_CUDA_INFO"
	.sectionflags	@""
	.align	4


	//----- nvinfo : EIATTR_CUDA_API_VERSION
	.align		4
        /*0000*/ 	.byte	0x04, 0x37
        /*0002*/ 	.short	(.L_117 - .L_116)
.L_116:
        /*0004*/ 	.word	0x00000082


	//----- nvinfo : EIATTR_KPARAM_INFO
	.align		4
.L_117:
        /*0008*/ 	.byte	0x04, 0x17
        /*000a*/ 	.short	(.L_119 - .L_118)
.L_118:
        /*000c*/ 	.word	0x00000000
        /*0010*/ 	.short	0x0002
        /*0012*/ 	.short	0x0010
        /*0014*/ 	.byte	0x00, 0xf0, 0x11, 0x00


	//----- nvinfo : EIATTR_KPARAM_INFO
	.align		4
.L_119:
        /*0018*/ 	.byte	0x04, 0x17
        /*001a*/ 	.short	(.L_121 - .L_120)
.L_120:
        /*001c*/ 	.word	0x00000000
        /*0020*/ 	.short	0x0001
        /*0022*/ 	.short	0x0008
        /*0024*/ 	.byte	0x00, 0xf5, 0x21, 0x00


	//----- nvinfo : EIATTR_KPARAM_INFO
	.align		4
.L_121:
        /*0028*/ 	.byte	0x04, 0x17
        /*002a*/ 	.short	(.L_123 - .L_122)
.L_122:
        /*002c*/ 	.word	0x00000000
        /*0030*/ 	.short	0x0000
        /*0032*/ 	.short	0x0000
        /*0034*/ 	.byte	0x00, 0xf5, 0x21, 0x00


	//----- nvinfo : EIATTR_SPARSE_MMA_MASK
	.align		4
.L_123:
        /*0038*/ 	.byte	0x03, 0x50
        /*003a*/ 	.short	0x0000


	//----- nvinfo : EIATTR_MAXREG_COUNT
	.align		4
        /*003c*/ 	.byte	0x03, 0x1b
        /*003e*/ 	.short	0x00ff


	//----- nvinfo : EIATTR_NUM_BARRIERS
	.align		4
        /*0040*/ 	.byte	0x02, 0x4c
        /*0042*/ 	.byte	0x01
	.zero		1


	//----- nvinfo : EIATTR_MERCURY_ISA_VERSION
	.align		4
        /*0044*/ 	.byte	0x03, 0x5f
        /*0046*/ 	.short	0x0101


	//----- nvinfo : EIATTR_VRC_CTA_INIT_COUNT
	.align		4
        /*0048*/ 	.byte	0x02, 0x4a
	.zero		1
	.zero		1


	//----- nvinfo : EIATTR_EXIT_INSTR_OFFSETS
	.align		4
        /*004c*/ 	.byte	0x04, 0x1c
        /*004e*/ 	.short	(.L_125 - .L_124)


	//   ....[0]....
.L_124:
        /*0050*/ 	.word	0x00000280


	//   ....[1]....
        /*0054*/ 	.word	0x00000330


	//----- nvinfo : EIATTR_CRS_STACK_SIZE
	.align		4
.L_125:
        /*0058*/ 	.byte	0x04, 0x1e
        /*005a*/ 	.short	(.L_127 - .L_126)
.L_126:
        /*005c*/ 	.word	0x00000000


	//----- nvinfo : EIATTR_CBANK_PARAM_SIZE
	.align		4
.L_127:
        /*0060*/ 	.byte	0x03, 0x19
        /*0062*/ 	.short	0x0014


	//----- nvinfo : EIATTR_PARAM_CBANK
	.align		4
        /*0064*/ 	.byte	0x04, 0x0a
        /*0066*/ 	.short	(.L_129 - .L_128)
	.align		4
.L_128:
        /*0068*/ 	.word	index@(.nv.constant0._Z15ldmatrix_kernelILb0ELi1EEvP6__halfS1_i)
        /*006c*/ 	.short	0x0380
        /*006e*/ 	.short	0x0014


	//----- nvinfo : EIATTR_SW_WAR
	.align		4
.L_129:
        /*0070*/ 	.byte	0x04, 0x36
        /*0072*/ 	.short	(.L_131 - .L_130)
.L_130:
        /*0074*/ 	.word	0x00000008
.L_131:


//--------------------- .nv.callgraph             --------------------------
	.section	.nv.callgraph,"",@"SHT_CUDA_CALLGRAPH"
	.align	4
	.sectionentsize	8
	.align		4
        /*0000*/ 	.word	0x00000000
	.align		4
        /*0004*/ 	.word	0xffffffff
	.align		4
        /*0008*/ 	.word	0x00000000
	.align		4
        /*000c*/ 	.word	0xfffffffe
	.align		4
        /*0010*/ 	.word	0x00000000
	.align		4
        /*0014*/ 	.word	0xfffffffd
	.align		4
        /*0018*/ 	.word	0x00000000
	.align		4
        /*001c*/ 	.word	0xfffffffc


//--------------------- .text._Z15ldmatrix_kernelILb1ELi4EEvP6__halfS1_i --------------------------
	.section	.text._Z15ldmatrix_kernelILb1ELi4EEvP6__halfS1_i,"ax",@progbits
	.align	128
        .global         _Z15ldmatrix_kernelILb1ELi4EEvP6__halfS1_i
        .type           _Z15ldmatrix_kernelILb1ELi4EEvP6__halfS1_i,@function
        .size           _Z15ldmatrix_kernelILb1ELi4EEvP6__halfS1_i,(.L_x_32 - _Z15ldmatrix_kernelILb1ELi4EEvP6__halfS1_i)
        .other          _Z15ldmatrix_kernelILb1ELi4EEvP6__halfS1_i,@"STO_CUDA_ENTRY STV_DEFAULT"
_Z15ldmatrix_kernelILb1ELi4EEvP6__halfS1_i:
.text._Z15ldmatrix_kernelILb1ELi4EEvP6__halfS1_i:
[----:B------:R-:W-:Y:S01]  /*0000*/  LDC R1, c[0x0][0x37c] ;  /* 0x0000df00ff017b82 */ /* 0x000fe20000000800 */
[----:B------:R-:W0:Y:S01]  /*0010*/  S2R R11, SR_TID.X ;  /* 0x00000000000b7919 */ /* 0x000e220000002100 */
[----:B------:R-:W0:Y:S01]  /*0020*/  LDCU UR8, c[0x0][0x390] ;  /* 0x00007200ff0877ac */ /* 0x000e220008000800 */
[----:B------:R-:W-:Y:S01]  /*0030*/  BSSY.RECONVERGENT B0, `(.L_x_0) ;  /* 0x0000013000007945 */ /* 0x000fe20003800200 */
[----:B------:R-:W1:Y:S01]  /*0040*/  LDCU.64 UR6, c[0x0][0x358] ;  /* 0x00006b00ff0677ac */ /* 0x000e620008000a00 */
[----:B0-----:R-:W-:-:S13]  /*0050*/  ISETP.GE.AND P0, PT, R11, UR8, PT ;  /* 0x000000080b007c0c */ /* 0x001fda000bf06270 */
[----:B-1----:R-:W-:Y:S05]  /*0060*/  @P0 BRA `(.L_x_1) ;  /* 0x00000000003c0947 */ /* 0x002fea0003800000 */
[----:B------:R-:W0:Y:S01]  /*0070*/  S2R R3, SR_CgaCtaId ;  /* 0x0000000000037919 */ /* 0x000e220000008800 */
[----:B------:R-:W1:Y:S01]  /*0080*/  LDC R10, c[0x0][0x360] ;  /* 0x0000d800ff0a7b82 */ /* 0x000e620000000800 */
[----:B------:R-:W-:Y:S01]  /*0090*/  MOV R0, 0x400 ;  /* 0x0000040000007802 */ /* 0x000fe20000000f00 */
[----:B------:R-:W-:Y:S01]  /*00a0*/  IMAD.MOV.U32 R7, RZ, RZ, R11 ;  /* 0x000000ffff077224 */ /* 0x000fe200078e000b */
[----:B------:R-:W2:Y:S05]  /*00b0*/  S2R R8, SR_CTAID.X ;  /* 0x0000000000087919 */ /* 0x000eaa0000002500 */
[----:B------:R-:W3:Y:S01]  /*00c0*/  LDC.64 R4, c[0x0][0x380] ;  /* 0x0000e000ff047b82 */ /* 0x000ee20000000a00 */
[----:B0-----:R-:W-:-:S07]  /*00d0*/  LEA R0, R3, R0, 0x18 ;  /* 0x0000000003007211 */ /* 0x001fce00078ec0ff */
.L_x_2:
[----:B0-2---:R-:W-:-:S04]  /*00e0*/  IMAD R3, R8, UR8, R7 ;  /* 0x0000000808037c24 */ /* 0x005fc8000f8e0207 */
[----:B---3--:R-:W-:-:S06]  /*00f0*/  IMAD.WIDE.U32 R2, R3, 0x2, R4 ;  /* 0x0000000203027825 */ /* 0x008fcc00078e0004 */
[----:B------:R-:W2:Y:S01]  /*0100*/  LDG.E.U16 R3, desc[UR6][R2.64] ;  /* 0x0000000602037981 */ /* 0x000ea2000c1e1500 */
[----:B------:R-:W-:Y:S01]  /*0110*/  IMAD R6, R7, 0x2, R0 ;  /* 0x0000000207067824 */ /* 0x000fe200078e0200 */
[----:B-1----:R-:W-:-:S04]  /*0120*/  IADD3 R7, PT, PT, R10, R7, RZ ;  /* 0x000000070a077210 */ /* 0x002fc80007ffe0ff */
[----:B------:R-:W-:Y:S01]  /*0130*/  ISETP.GE.AND P0, PT, R7, UR8, PT ;  /* 0x0000000807007c0c */ /* 0x000fe2000bf06270 */
[----:B--2---:R0:W-:-:S12]  /*0140*/  STS.U16 [R6], R3 ;  /* 0x0000000306007388 */ /* 0x0041d80000000400 */
[----:B------:R-:W-:Y:S05]  /*0150*/  @!P0 BRA `(.L_x_2) ;  /* 0xfffffffc00e08947 */ /* 0x000fea000383ffff */
.L_x_1:
[----:B------:R-:W-:Y:S05]  /*0160*/  BSYNC.RECONVERGENT B0 ;  /* 0x0000000000007941 */ /* 0x000fea0003800200 */
.L_x_0:
[----:B------:R-:W1:Y:S08]  /*0170*/  S2UR UR5, SR_CgaCtaId ;  /* 0x00000000000579c3 */ /* 0x000e700000008800 */
[----:B------:R-:W-:Y:S01]  /*0180*/  BAR.SYNC.DEFER_BLOCKING 0x0 ;  /* 0x0000000000007b1d */ /* 0x000fe20000010000 */
[C---:B------:R-:W-:Y:S02]  /*0190*/  IMAD.SHL.U32 R0, R11.reuse, 0x2, RZ ;  /* 0x000000020b007824 */ /* 0x040fe400078e00ff */
[----:B------:R-:W-:-:S03]  /*01a0*/  IMAD.SHL.U32 R2, R11, 0x8, RZ ;  /* 0x000000080b027824 */ /* 0x000fc600078e00ff */
[----:B------:R-:W-:Y:S01]  /*01b0*/  UMOV UR4, 0x400 ;  /* 0x0000040000047882 */ /* 0x000fe20000000000 */
[----:B------:R-:W-:Y:S01]  /*01c0*/  LOP3.LUT R0, R0, 0x3e, RZ, 0xc0, !PT ;  /* 0x0000003e00007812 */ /* 0x000fe200078ec0ff */
[----:B0-----:R-:W0:Y:S01]  /*01d0*/  S2R R3, SR_CTAID.X ;  /* 0x0000000000037919 */ /* 0x001e220000002500 */
[----:B------:R-:W-:Y:S01]  /*01e0*/  LOP3.LUT R2, R2, 0x1f00, RZ, 0xc0, !PT ;  /* 0x00001f0002027812 */ /* 0x000fe200078ec0ff */
[----:B------:R-:W-:Y:S01]  /*01f0*/  BSSY.RECONVERGENT B0, `(.L_x_3) ;  /* 0x000001f000007945 */ /* 0x000fe20003800200 */
[C---:B------:R-:W-:Y:S01]  /*0200*/  LOP3.LUT R10, R0.reuse, 0x1, RZ, 0xfc, !PT ;  /* 0x00000001000a7812 */ /* 0x040fe200078efcff */
[C---:B------:R-:W-:Y:S02]  /*0210*/  VIADD R12, R0.reuse, 0x81 ;  /* 0x00000081000c7836 */ /* 0x040fe40000000000 */
[----:B------:R-:W-:Y:S01]  /*0220*/  VIADD R14, R0, 0xc1 ;  /* 0x000000c1000e7836 */ /* 0x000fe20000000000 */
[----:B------:R-:W-:Y:S02]  /*0230*/  ISETP.GE.AND P0, PT, R10, UR8, PT ;  /* 0x000000080a007c0c */ /* 0x000fe4000bf06270 */
[----:B------:R-:W-:-:S02]  /*0240*/  ISETP.GE.AND P2, PT, R12, UR8, PT ;  /* 0x000000080c007c0c */ /* 0x000fc4000bf46270 */
[----:B------:R-:W-:Y:S01]  /*0250*/  ISETP.GE.AND P3, PT, R14, UR8, PT ;  /* 0x000000080e007c0c */ /* 0x000fe2000bf66270 */
[----:B-1----:R-:W-:-:S08]  /*0260*/  ULEA UR4, UR5, UR4, 0x18 ;  /* 0x0000000405047291 */ /* 0x002fd0000f8ec0ff */
[----:B------:R-:W1:Y:S01]  /*0270*/  @!P0 LDC.64 R8, c[0x0][0x388] ;  /* 0x0000e200ff088b82 */ /* 0x000e620000000a00 */
[----:B------:R-:W-:-:S06]  /*0280*/  LEA R4, R11, UR4, 0x4 ;  /* 0x000000040b047c11 */ /* 0x000fcc000f8e20ff */
[----:B------:R-:W2:Y:S01]  /*0290*/  LDSM.16.MT88.4 R4, [R4] ;  /* 0x000000000404783b */ /* 0x000ea20000004200 */
[----:B0-----:R-:W-:Y:S01]  /*02a0*/  IMAD R3, R3, UR8, R2 ;  /* 0x0000000803037c24 */ /* 0x001fe2000f8e0202 */
[----:B------:R-:W-:-:S03]  /*02b0*/  IADD3 R2, PT, PT, R0, 0x41, RZ ;  /* 0x0000004100027810 */ /* 0x000fc60007ffe0ff */
[----:B------:R-:W-:Y:S01]  /*02c0*/  @!P0 IMAD.IADD R13, R3, 0x1, R10 ;  /* 0x00000001030d8824 */ /* 0x000fe200078e020a */
[----:B------:R-:W-:Y:S02]  /*02d0*/  @!P0 IADD3 R11, PT, PT, R0, R3, RZ ;  /* 0x00000003000b8210 */ /* 0x000fe40007ffe0ff */
[----:B------:R-:W-:-:S03]  /*02e0*/  ISETP.GE.AND P1, PT, R2, UR8, PT ;  /* 0x0000000802007c0c */ /* 0x000fc6000bf26270 */
[----:B-1----:R-:W-:-:S04]  /*02f0*/  @!P0 IMAD.WIDE.U32 R10, R11, 0x2, R8 ;  /* 0x000000020b0a8825 */ /* 0x002fc800078e0008 */
[----:B------:R-:W-:Y:S01]  /*0300*/  @!P0 IMAD.WIDE.U32 R8, R13, 0x2, R8 ;  /* 0x000000020d088825 */ /* 0x000fe200078e0008 */
[----:B--2---:R-:W-:Y:S01]  /*0310*/  @!P0 SHF.R.U32.HI R13, RZ, 0x10, R4 ;  /* 0x00000010ff0d8819 */ /* 0x004fe20000011604 */
[----:B------:R0:W-:Y:S04]  /*0320*/  @!P0 STG.E.U16 desc[UR6][R10.64], R4 ;  /* 0x000000040a008986 */ /* 0x0001e8000c101506 */
[----:B------:R0:W-:Y:S01]  /*0330*/  @!P0 STG.E.U16 desc[UR6][R8.64], R13 ;  /* 0x0000000d08008986 */ /* 0x0001e2000c101506 */
[----:B------:R-:W-:Y:S05]  /*0340*/  @P1 BRA `(.L_x_4) ;  /* 0x0000000000241947 */ /* 0x000fea0003800000 */
[----:B0-----:R-:W0:Y:S01]  /*0350*/  LDC.64 R10, c[0x0][0x388] ;  /* 0x0000e200ff0a7b82 */ /* 0x001e220000000a00 */
[----:B------:R-:W-:Y:S02]  /*0360*/  IADD3 R13, PT, PT, R0, R3, RZ ;  /* 0x00000003000d7210 */ /* 0x000fe40007ffe0ff */
[----:B------:R-:W-:-:S03]  /*0370*/  SHF.R.U32.HI R15, RZ, 0x10, R5 ;  /* 0x00000010ff0f7819 */ /* 0x000fc60000011605 */
[C---:B------:R-:W-:Y:S01]  /*0380*/  VIADD R9, R13.reuse, 0x40 ;  /* 0x000000400d097836 */ /* 0x040fe20000000000 */
[----:B------:R-:W-:-:S03]  /*0390*/  IADD3 R13, PT, PT, R13, 0x41, RZ ;  /* 0x000000410d0d7810 */ /* 0x000fc60007ffe0ff */
[----:B0-----:R-:W-:-:S04]  /*03a0*/  IMAD.WIDE.U32 R8, R9, 0x2, R10 ;  /* 0x0000000209087825 */ /* 0x001fc800078e000a */
[----:B------:R-:W-:Y:S01]  /*03b0*/  IMAD.WIDE.U32 R10, R13, 0x2, R10 ;  /* 0x000000020d0a7825 */ /* 0x000fe200078e000a */
[----:B------:R1:W-:Y:S04]  /*03c0*/  STG.E.U16 desc[UR6][R8.64], R5 ;  /* 0x0000000508007986 */ /* 0x0003e8000c101506 */
[----:B------:R1:W-:Y:S02]  /*03d0*/  STG.E.U16 desc[UR6][R10.64], R15 ;  /* 0x0000000f0a007986 */ /* 0x0003e4000c101506 */
.L_x_4:
[----:B------:R-:W-:Y:S05]  /*03e0*/  BSYNC.RECONVERGENT B0 ;  /* 0x0000000000007941 */ /* 0x000fea0003800200 */
.L_x_3:
[----:B------:R-:W-:Y:S04]  /*03f0*/  BSSY.RECONVERGENT B0, `(.L_x_5) ;  /* 0x000000b000007945 */ /* 0x000fe80003800200 */
[----:B------:R-:W-:Y:S05]  /*0400*/  @P2 BRA `(.L_x_6) ;  /* 0x0000000000242947 */ /* 0x000fea0003800000 */
[----:B01----:R-:W0:Y:S01]  /*0410*/  LDC.64 R8, c[0x0][0x388] ;  /* 0x0000e200ff087b82 */ /* 0x003e220000000a00 */
[----:B------:R-:W-:Y:S01]  /*0420*/  IMAD.IADD R11, R0, 0x1, R3 ;  /* 0x00000001000b7824 */ /* 0x000fe200078e0203 */
[----:B------:R-:W-:-:S04]  /*0430*/  SHF.R.U32.HI R13, RZ, 0x10, R6 ;  /* 0x00000010ff0d7819 */ /* 0x000fc80000011606 */
[C---:B------:R-:W-:Y:S01]  /*0440*/  IADD3 R5, PT, PT, R11.reuse, 0x80, RZ ;  /* 0x000000800b057810 */ /* 0x040fe20007ffe0ff */
[----:B------:R-:W-:-:S04]  /*0450*/  VIADD R11, R11, 0x81 ;  /* 0x000000810b0b7836 */ /* 0x000fc80000000000 */
[----:B0-----:R-:W-:-:S04]  /*0460*/  IMAD.WIDE.U32 R4, R5, 0x2, R8 ;  /* 0x0000000205047825 */ /* 0x001fc800078e0008 */
[----:B------:R-:W-:Y:S01]  /*0470*/  IMAD.WIDE.U32 R8, R11, 0x2, R8 ;  /* 0x000000020b087825 */ /* 0x000fe200078e0008 */
[----:B------:R2:W-:Y:S04]  /*0480*/  STG.E.U16 desc[UR6][R4.64], R6 ;  /* 0x0000000604007986 */ /* 0x0005e8000c101506 */
[----:B------:R2:W-:Y:S02]  /*0490*/  STG.E.U16 desc[UR6][R8.64], R13 ;  /* 0x0000000d08007986 */ /* 0x0005e4000c101506 */
.L_x_6:
[----:B------:R-:W-:Y:S05]  /*04a0*/  BSYNC.RECONVERGENT B0 ;  /* 0x0000000000007941 */ /* 0x000fea0003800200 */
.L_x_5:
[----:B------:R-:W-:Y:S05]  /*04b0*/  @P3 EXIT ;  /* 0x000000000000394d */ /* 0x000fea0003800000 */
[----:B012---:R-:W0:Y:S01]  /*04c0*/  LDC.64 R4, c[0x0][0x388] ;  /* 0x0000e200ff047b82 */ /* 0x007e220000000a00 */
[----:B------:R-:W-:Y:S02]  /*04d0*/  IADD3 R0, PT, PT, R0, R3, RZ ;  /* 0x0000000300007210 */ /* 0x000fe40007ffe0ff */
[----:B------:R-:W-:Y:S02]  /*04e0*/  SHF.R.U32.HI R11, RZ, 0x10, R7 ;  /* 0x00000010ff0b7819 */ /* 0x000fe40000011607 */
[C---:B------:R-:W-:Y:S01]  /*04f0*/  IADD3 R9, PT, PT, R0.reuse, 0xc1, RZ ;  /* 0x000000c100097810 */ /* 0x040fe20007ffe0ff */
[----:B------:R-:W-:-:S04]  /*0500*/  VIADD R3, R0, 0xc0 ;  /* 0x000000c000037836 */ /* 0x000fc80000000000 */
[----:B0-----:R-:W-:-:S04]  /*0510*/  IMAD.WIDE.U32 R2, R3, 0x2, R4 ;  /* 0x0000000203027825 */ /* 0x001fc800078e0004 */
[----:B------:R-:W-:Y:S01]  /*0520*/  IMAD.WIDE.U32 R4, R9, 0x2, R4 ;  /* 0x0000000209047825 */ /* 0x000fe200078e0004 */
[----:B------:R-:W-:Y:S04]  /*0530*/  STG.E.U16 desc[UR6][R2.64], R7 ;  /* 0x0000000702007986 */ /* 0x000fe8000c101506 */
[----:B------:R-:W-:Y:S01]  /*0540*/  STG.E.U16 desc[UR6][R4.64], R11 ;  /* 0x0000000b04007986 */ /* 0x000fe2000c101506 */
[----:B------:R-:W-:Y:S05]  /*0550*/  EXIT ;  /* 0x000000000000794d */ /* 0x000fea0003800000 */
.L_x_7:
[----:B------:R-:W-:-:S00]  /*0560*/  BRA `(.L_x_7) ;  /* 0xfffffffc00fc7947 */ /* 0x000fc0000383ffff */
[----:B------:R-:W-:-:S00]  /*0570*/  NOP ;  /* 0x0000000000007918 */ /* 0x000fc00000000000 */
        /* <DEDUP_REMOVED lines=8> */
.L_x_32:


//--------------------- .text._Z15ldmatrix_kernelILb0ELi4EEvP6__halfS1_i --------------------------
	.section	.text._Z15ldmatrix_kernelILb0ELi4EEvP6__halfS1_i,"ax",@progbits
	.align	128
        .global         _Z15ldmatrix_kernelILb0ELi4EEvP6__halfS1_i
        .type           _Z15ldmatrix_kernelILb0ELi4EEvP6__halfS1_i,@function
        .size           _Z15ldmatrix_kernelILb0ELi4EEvP6__halfS1_i,(.L_x_33 - _Z15ldmatrix_kernelILb0ELi4EEvP6__halfS1_i)
        .other          _Z15ldmatrix_kernelILb0ELi4EEvP6__halfS1_i,@"STO_CUDA_ENTRY STV_DEFAULT"
_Z15ldmatrix_kernelILb0ELi4EEvP6__halfS1_i:
.text._Z15ldmatrix_kernelILb0ELi4EEvP6__halfS1_i:
        /* <DEDUP_REMOVED lines=14> */
.L_x_10:
        /* <DEDUP_REMOVED lines=8> */
.L_x_9:
[----:B------:R-:W-:Y:S05]  /*0160*/  BSYNC.RECONVERGENT B0 ;  /* 0x0000000000007941 */ /* 0x000fea0003800200 */
.L_x_8:
        /* <DEDUP_REMOVED lines=18> */
[----:B------:R-:W2:Y:S01]  /*0290*/  LDSM.16.M88.4 R4, [R4] ;  /* 0x000000000404783b */ /* 0x000ea20000000200 */
        /* <DEDUP_REMOVED lines=20> */
.L_x_12:
[----:B------:R-:W-:Y:S05]  /*03e0*/  BSYNC.RECONVERGENT B0 ;  /* 0x0000000000007941 */ /* 0x000fea0003800200 */
.L_x_11:
        /* <DEDUP_REMOVED lines=11> */
.L_x_14:
[----:B------:R-:W-:Y:S05]  /*04a0*/  BSYNC.RECONVERGENT B0 ;  /* 0x0000000000007941 */ /* 0x000fea0003800200 */
.L_x_13:
        /* <DEDUP_REMOVED lines=11> */
.L_x_15:
        /* <DEDUP_REMOVED lines=10> */
.L_x_33:


//--------------------- .text._Z15ldmatrix_kernelILb1ELi2EEvP6__halfS1_i --------------------------
	.section	.text._Z15ldmatrix_kernelILb1ELi2EEvP6__halfS1_i,"ax",@progbits
	.align	128
        .global         _Z15ldmatrix_kernelILb1ELi2EEvP6__halfS1_i
        .type           _Z15ldmatrix_kernelILb1ELi2EEvP6__halfS1_i,@function
        .size           _Z15ldmatrix_kernelILb1ELi2EEvP6__halfS1_i,(.L_x_34 - _Z15ldmatrix_kernelILb1ELi2EEvP6__halfS1_i)
        .other          _Z15ldmatrix_kernelILb1ELi2EEvP6__halfS1_i,@"STO_CUDA_ENTRY STV_DEFAULT"
_Z15ldmatrix_kernelILb1ELi2EEvP6__halfS1_i:
.text._Z15ldmatrix_kernelILb1ELi2EEvP6__halfS1_i:
        /* <DEDUP_REMOVED lines=14> */
.L_x_18:
[----:B0-2---:R-:W-:-:S04]  /*00e0*/  IMAD R3, R10, UR8, R7 ;  /* 0x000000080a037c24 */ /* 0x005fc8000f8e0207 */
[----:B---3--:R-:W-:-:S06]  /*00f0*/  IMAD.WIDE.U32 R2, R3, 0x2, R4 ;  /* 0x0000000203027825 */ /* 0x008fcc00078e0004 */
[----:B------:R-:W2:Y:S01]  /*0100*/  LDG.E.U16 R3, desc[UR6][R2.64] ;  /* 0x0000000602037981 */ /* 0x000ea2000c1e1500 */
[----:B------:R-:W-:Y:S02]  /*0110*/  IMAD R6, R7, 0x2, R0 ;  /* 0x0000000207067824 */ /* 0x000fe400078e0200 */
[----:B-1----:R-:W-:-:S05]  /*0120*/  IMAD.IADD R7, R12, 0x1, R7 ;  /* 0x000000010c077824 */ /* 0x002fca00078e0207 */
[----:B------:R-:W-:Y:S01]  /*0130*/  ISETP.GE.AND P0, PT, R7, UR8, PT ;  /* 0x0000000807007c0c */ /* 0x000fe2000bf06270 */
[----:B--2---:R0:W-:-:S12]  /*0140*/  STS.U16 [R6], R3 ;  /* 0x0000000306007388 */ /* 0x0041d80000000400 */
[----:B------:R-:W-:Y:S05]  /*0150*/  @!P0 BRA `(.L_x_18) ;  /* 0xfffffffc00e08947 */ /* 0x000fea000383ffff */
.L_x_17:
[----:B------:R-:W-:Y:S05]  /*0160*/  BSYNC.RECONVERGENT B0 ;  /* 0x0000000000007941 */ /* 0x000fea0003800200 */
.L_x_16:
[----:B------:R-:W1:Y:S01]  /*0170*/  S2UR UR5, SR_CgaCtaId ;  /* 0x00000000000579c3 */ /* 0x000e620000008800 */
[C---:B------:R-:W-:Y:S01]  /*0180*/  LOP3.LUT R0, R8.reuse, 0x1f, RZ, 0xc0, !PT ;  /* 0x0000001f08007812 */ /* 0x040fe200078ec0ff */
[----:B------:R-:W-:-:S06]  /*0190*/  IMAD.SHL.U32 R2, R8, 0x8, RZ ;  /* 0x0000000808027824 */ /* 0x000fcc00078e00ff */
[----:B------:R-:W-:Y:S01]  /*01a0*/  BAR.SYNC.DEFER_BLOCKING 0x0 ;  /* 0x0000000000007b1d */ /* 0x000fe20000010000 */
[----:B------:R-:W-:Y:S02]  /*01b0*/  ISETP.GE.U32.AND P0, PT, R0, 0x10, PT ;  /* 0x000000100000780c */ /* 0x000fe40003f06070 */
[----:B------:R-:W-:Y:S02]  /*01c0*/  SHF.L.U32 R0, R8, 0x2, RZ ;  /* 0x0000000208007819 */ /* 0x000fe400000006ff */
[----:B------:R-:W-:Y:S01]  /*01d0*/  LOP3.LUT R2, R2, 0xf8, RZ, 0xc0, !PT ;  /* 0x000000f802027812 */ /* 0x000fe200078ec0ff */
[----:B------:R-:W-:Y:S01]  /*01e0*/  UMOV UR4, 0x400 ;  /* 0x0000040000047882 */ /* 0x000fe20000000000 */
[----:B------:R-:W-:Y:S01]  /*01f0*/  LOP3.LUT R0, R0, 0xf80, RZ, 0xc0, !PT ;  /* 0x00000f8000007812 */ /* 0x000fe200078ec0ff */
[----:B------:R-:W2:Y:S01]  /*0200*/  S2R R9, SR_CTAID.X ;  /* 0x0000000000097919 */ /* 0x000ea20000002500 */
[----:B0-----:R-:W-:Y:S01]  /*0210*/  SEL R3, R2, RZ, !P0 ;  /* 0x000000ff02037207 */ /* 0x001fe20004000000 */
[----:B------:R-:W-:-:S04]  /*0220*/  IMAD.SHL.U32 R2, R8, 0x2, RZ ;  /* 0x0000000208027824 */ /* 0x000fc800078e00ff */
[----:B------:R-:W-:Y:S01]  /*0230*/  IMAD.IADD R3, R0, 0x1, R3 ;  /* 0x0000000100037824 */ /* 0x000fe200078e0203 */
[----:B------:R-:W-:-:S04]  /*0240*/  LOP3.LUT R8, R2, 0x3e, RZ, 0xc0, !PT ;  /* 0x0000003e02087812 */ /* 0x000fc800078ec0ff */
[----:B------:R-:W-:Y:S01]  /*0250*/  LOP3.LUT R4, R8, 0x1, RZ, 0xfc, !PT ;  /* 0x0000000108047812 */ /* 0x000fe200078efcff */
[----:B-1----:R-:W-:-:S03]  /*0260*/  ULEA UR4, UR5, UR4, 0x18 ;  /* 0x0000000405047291 */ /* 0x002fc6000f8ec0ff */
[----:B------:R-:W-:-:S03]  /*0270*/  ISETP.GE.AND P0, PT, R4, UR8, PT ;  /* 0x0000000804007c0c */ /* 0x000fc6000bf06270 */
[----:B------:R-:W-:-:S06]  /*0280*/  LEA R3, R3, UR4, 0x1 ;  /* 0x0000000403037c11 */ /* 0x000fcc000f8e08ff */
[----:B------:R-:W0:Y:S04]  /*0290*/  LDSM.16.MT88.2 R2, [R3] ;  /* 0x000000000302783b */ /* 0x000e280000004100 */
[----:B------:R-:W1:Y:S01]  /*02a0*/  @!P0 LDC.64 R6, c[0x0][0x388] ;  /* 0x0000e200ff068b82 */ /* 0x000e620000000a00 */
[----:B--2---:R-:W-:Y:S02]  /*02b0*/  IMAD R9, R9, UR8, R0 ;  /* 0x0000000809097c24 */ /* 0x004fe4000f8e0200 */
[C---:B------:R-:W-:Y:S02]  /*02c0*/  VIADD R0, R8.reuse, 0x41 ;  /* 0x0000004108007836 */ /* 0x040fe40000000000 */
[----:B------:R-:W-:Y:S01]  /*02d0*/  @!P0 IMAD.IADD R11, R9, 0x1, R4 ;  /* 0x00000001090b8824 */ /* 0x000fe200078e0204 */
[----:B------:R-:W-:-:S02]  /*02e0*/  @!P0 IADD3 R5, PT, PT, R8, R9, RZ ;  /* 0x0000000908058210 */ /* 0x000fc40007ffe0ff */
[----:B------:R-:W-:-:S03]  /*02f0*/  ISETP.GE.AND P1, PT, R0, UR8, PT ;  /* 0x0000000800007c0c */ /* 0x000fc6000bf26270 */
[----:B-1----:R-:W-:-:S04]  /*0300*/  @!P0 IMAD.WIDE.U32 R4, R5, 0x2, R6 ;  /* 0x0000000205048825 */ /* 0x002fc800078e0006 */
[----:B------:R-:W-:Y:S01]  /*0310*/  @!P0 IMAD.WIDE.U32 R6, R11, 0x2, R6 ;  /* 0x000000020b068825 */ /* 0x000fe200078e0006 */
[----:B0-----:R-:W-:Y:S01]  /*0320*/  @!P0 SHF.R.U32.HI R11, RZ, 0x10, R2 ;  /* 0x00000010ff0b8819 */ /* 0x001fe20000011602 */
[----:B------:R0:W-:Y:S04]  /*0330*/  @!P0 STG.E.U16 desc[UR6][R4.64], R2 ;  /* 0x0000000204008986 */ /* 0x0001e8000c101506 */
[----:B------:R0:W-:Y:S01]  /*0340*/  @!P0 STG.E.U16 desc[UR6][R6.64], R11 ;  /* 0x0000000b06008986 */ /* 0x0001e2000c101506 */
[----:B------:R-:W-:Y:S05]  /*0350*/  @P1 EXIT ;  /* 0x000000000000194d */ /* 0x000fea0003800000 */
[----:B0-----:R-:W0:Y:S01]  /*0360*/  LDC.64 R6, c[0x0][0x388] ;  /* 0x0000e200ff067b82 */ /* 0x001e220000000a00 */
[----:B------:R-:W-:Y:S01]  /*0370*/  IMAD.IADD R9, R8, 0x1, R9 ;  /* 0x0000000108097824 */ /* 0x000fe200078e0209 */
[----:B------:R-:W-:-:S04]  /*0380*/  SHF.R.U32.HI R11, RZ, 0x10, R3 ;  /* 0x00000010ff0b7819 */ /* 0x000fc80000011603 */
[C---:B------:R-:W-:Y:S01]  /*0390*/  IADD3 R5, PT, PT, R9.reuse, 0x40, RZ ;  /* 0x0000004009057810 */ /* 0x040fe20007ffe0ff */
[----:B------:R-:W-:-:S04]  /*03a0*/  VIADD R9, R9, 0x41 ;  /* 0x0000004109097836 */ /* 0x000fc80000000000 */
[----:B0-----:R-:W-:-:S04]  /*03b0*/  IMAD.WIDE.U32 R4, R5, 0x2, R6 ;  /* 0x0000000205047825 */ /* 0x001fc800078e0006 */
[----:B------:R-:W-:Y:S01]  /*03c0*/  IMAD.WIDE.U32 R6, R9, 0x2, R6 ;  /* 0x0000000209067825 */ /* 0x000fe200078e0006 */
[----:B------:R-:W-:Y:S04]  /*03d0*/  STG.E.U16 desc[UR6][R4.64], R3 ;  /* 0x0000000304007986 */ /* 0x000fe8000c101506 */
[----:B------:R-:W-:Y:S01]  /*03e0*/  STG.E.U16 desc[UR6][R6.64], R11 ;  /* 0x0000000b06007986 */ /* 0x000fe2000c101506 */
[----:B------:R-:W-:Y:S05]  /*03f0*/  EXIT ;  /* 0x000000000000794d */ /* 0x000fea0003800000 */
.L_x_19:
        /* <DEDUP_REMOVED lines=16> */
.L_x_34:


//--------------------- .text._Z15ldmatrix_kernelILb0ELi2EEvP6__halfS1_i --------------------------
	.section	.text._Z15ldmatrix_kernelILb0ELi2EEvP6__halfS1_i,"ax",@progbits
	.align	128
        .global         _Z15ldmatrix_kernelILb0ELi2EEvP6__halfS1_i
        .type           _Z15ldmatrix_kernelILb0ELi2EEvP6__halfS1_i,@function
        .size           _Z15ldmatrix_kernelILb0ELi2EEvP6__halfS1_i,(.L_x_35 - _Z15ldmatrix_kernelILb0ELi2EEvP6__halfS1_i)
        .other          _Z15ldmatrix_kernelILb0ELi2EEvP6__halfS1_i,@"STO_CUDA_ENTRY STV_DEFAULT"
_Z15ldmatrix_kernelILb0ELi2EEvP6__halfS1_i:
.text._Z15ldmatrix_kernelILb0ELi2EEvP6__halfS1_i:
        /* <DEDUP_REMOVED lines=14> */
.L_x_22:
        /* <DEDUP_REMOVED lines=8> */
.L_x_21:
[----:B------:R-:W-:Y:S05]  /*0160*/  BSYNC.RECONVERGENT B0 ;  /* 0x0000000000007941 */ /* 0x000fea0003800200 */
.L_x_20:
        /* <DEDUP_REMOVED lines=18> */
[----:B------:R-:W0:Y:S04]  /*0290*/  LDSM.16.M88.2 R2, [R3] ;  /* 0x000000000302783b */ /* 0x000e280000000100 */
        /* <DEDUP_REMOVED lines=22> */
.L_x_23:
        /* <DEDUP_REMOVED lines=16> */
.L_x_35:


//--------------------- .text._Z15ldmatrix_kernelILb1ELi1EEvP6__halfS1_i --------------------------
	.section	.text._Z15ldmatrix_kernelILb1ELi1EEvP6__halfS1_i,"ax",@progbits
	.align	128
        .global         _Z15ldmatrix_kernelILb1ELi1EEvP6__halfS1_i
        .type           _Z15ldmatrix_kernelILb1ELi1EEvP6__halfS1_i,@function
        .size           _Z15ldmatrix_kernelILb1ELi1EEvP6__halfS1_i,(.L_x_36 - _Z15ldmatrix_kernelILb1ELi1EEvP6__halfS1_i)
        .other          _Z15ldmatrix_kernelILb1ELi1EEvP6__halfS1_i,@"STO_CUDA_ENTRY STV_DEFAULT"
_Z15ldmatrix_kernelILb1ELi1EEvP6__halfS1_i:
.text._Z15ldmatrix_kernelILb1ELi1EEvP6__halfS1_i:
        /* <DEDUP_REMOVED lines=14> */
.L_x_26:
        /* <DEDUP_REMOVED lines=8> */
.L_x_25:
[----:B------:R-:W-:Y:S05]  /*0160*/  BSYNC.RECONVERGENT B0 ;  /* 0x0000000000007941 */ /* 0x000fea0003800200 */
.L_x_24:
[----:B------:R-:W1:Y:S01]  /*0170*/  S2UR UR5, SR_CgaCtaId ;  /* 0x00000000000579c3 */ /* 0x000e620000008800 */
[C---:B------:R-:W-:Y:S01]  /*0180*/  IMAD.SHL.U32 R0, R8.reuse, 0x2, RZ ;  /* 0x0000000208007824 */ /* 0x040fe200078e00ff */
[C---:B0-----:R-:W-:Y:S01]  /*0190*/  LOP3.LUT R3, R8.reuse, 0x1f, RZ, 0xc0, !PT ;  /* 0x0000001f08037812 */ /* 0x041fe200078ec0ff */
[----:B------:R-:W-:-:S05]  /*01a0*/  IMAD.SHL.U32 R2, R8, 0x8, RZ ;  /* 0x0000000808027824 */ /* 0x000fca00078e00ff */
[----:B------:R-:W-:Y:S01]  /*01b0*/  BAR.SYNC.DEFER_BLOCKING 0x0 ;  /* 0x0000000000007b1d */ /* 0x000fe20000010000 */
[----:B------:R-:W-:Y:S02]  /*01c0*/  ISETP.GE.U32.AND P0, PT, R3, 0x8, PT ;  /* 0x000000080300780c */ /* 0x000fe40003f06070 */
[----:B------:R-:W-:Y:S02]  /*01d0*/  LOP3.LUT R9, R0, 0x3e, RZ, 0xc0, !PT ;  /* 0x0000003e00097812 */ /* 0x000fe400078ec0ff */
[----:B------:R-:W-:Y:S01]  /*01e0*/  LOP3.LUT R3, R2, 0xf8, RZ, 0xc0, !PT ;  /* 0x000000f802037812 */ /* 0x000fe200078ec0ff */
[----:B------:R-:W-:Y:S01]  /*01f0*/  UMOV UR4, 0x400 ;  /* 0x0000040000047882 */ /* 0x000fe20000000000 */
[----:B------:R-:W-:Y:S02]  /*0200*/  LOP3.LUT R2, R0, 0x7c0, RZ, 0xc0, !PT ;  /* 0x000007c000027812 */ /* 0x000fe400078ec0ff */
[----:B------:R-:W-:Y:S02]  /*0210*/  LOP3.LUT R0, R9, 0x1, RZ, 0xfc, !PT ;  /* 0x0000000109007812 */ /* 0x000fe400078efcff */
[----:B------:R-:W-:-:S02]  /*0220*/  SEL R3, R3, RZ, !P0 ;  /* 0x000000ff03037207 */ /* 0x000fc40004000000 */
[----:B------:R-:W-:-:S03]  /*0230*/  ISETP.GE.AND P0, PT, R0, UR8, PT ;  /* 0x0000000800007c0c */ /* 0x000fc6000bf06270 */
[----:B------:R-:W-:Y:S01]  /*0240*/  IMAD.IADD R3, R2, 0x1, R3 ;  /* 0x0000000102037824 */ /* 0x000fe200078e0203 */
[----:B-1----:R-:W-:-:S06]  /*0250*/  ULEA UR4, UR5, UR4, 0x18 ;  /* 0x0000000405047291 */ /* 0x002fcc000f8ec0ff */
[----:B------:R-:W-:-:S05]  /*0260*/  LEA R3, R3, UR4, 0x1 ;  /* 0x0000000403037c11 */ /* 0x000fca000f8e08ff */
[----:B------:R0:W1:Y:S01]  /*0270*/  LDSM.16.MT88 R7, [R3] ;  /* 0x000000000307783b */ /* 0x0000620000004000 */
[----:B------:R-:W-:Y:S05]  /*0280*/  @P0 EXIT ;  /* 0x000000000000094d */ /* 0x000fea0003800000 */
[----:B0-----:R-:W0:Y:S01]  /*0290*/  S2R R3, SR_CTAID.X ;  /* 0x0000000000037919 */ /* 0x001e220000002500 */
[----:B------:R-:W2:Y:S01]  /*02a0*/  LDC.64 R4, c[0x0][0x388] ;  /* 0x0000e200ff047b82 */ /* 0x000ea20000000a00 */
[----:B------:R-:W-:Y:S01]  /*02b0*/  IMAD.IADD R2, R2, 0x1, R9 ;  /* 0x0000000102027824 */ /* 0x000fe200078e0209 */
[----:B-1----:R-:W-:-:S03]  /*02c0*/  SHF.R.U32.HI R9, RZ, 0x10, R7 ;  /* 0x00000010ff097819 */ /* 0x002fc60000011607 */
[----:B0-----:R-:W-:-:S04]  /*02d0*/  IMAD R3, R3, UR8, R2 ;  /* 0x0000000803037c24 */ /* 0x001fc8000f8e0202 */
[C---:B------:R-:W-:Y:S02]  /*02e0*/  VIADD R11, R3.reuse, 0x1 ;  /* 0x00000001030b7836 */ /* 0x040fe40000000000 */
[----:B--2---:R-:W-:-:S04]  /*02f0*/  IMAD.WIDE.U32 R2, R3, 0x2, R4 ;  /* 0x0000000203027825 */ /* 0x004fc800078e0004 */
[----:B------:R-:W-:Y:S01]  /*0300*/  IMAD.WIDE.U32 R4, R11, 0x2, R4 ;  /* 0x000000020b047825 */ /* 0x000fe200078e0004 */
[----:B------:R-:W-:Y:S04]  /*0310*/  STG.E.U16 desc[UR6][R2.64], R7 ;  /* 0x0000000702007986 */ /* 0x000fe8000c101506 */
[----:B------:R-:W-:Y:S01]  /*0320*/  STG.E.U16 desc[UR6][R4.64], R9 ;  /* 0x0000000904007986 */ /* 0x000fe2000c101506 */
[----:B------:R-:W-:Y:S05]  /*0330*/  EXIT ;  /* 0x000000000000794d */ /* 0x000fea0003800000 */
.L_x_27:
        /* <DEDUP_REMOVED lines=12> */
.L_x_36:


//--------------------- .text._Z15ldmatrix_kernelILb0ELi1EEvP6__halfS1_i --------------------------
	.section	.text._Z15ldmatrix_kernelILb0ELi1EEvP6__halfS1_i,"ax",@progbits
	.align	128
        .global         _Z15ldmatrix_kernelILb0ELi1EEvP6__halfS1_i
        .type           _Z15ldmatrix_kernelILb0ELi1EEvP6__halfS1_i,@function
        .size           _Z15ldmatrix_kernelILb0ELi1EEvP6__halfS1_i,(.L_x_37 - _Z15ldmatrix_kernelILb0ELi1EEvP6__halfS1_i)
        .other          _Z15ldmatrix_kernelILb0ELi1EEvP6__halfS1_i,@"STO_CUDA_ENTRY STV_DEFAULT"
_Z15ldmatrix_kernelILb0ELi1EEvP6__halfS1_i:
.text._Z15ldmatrix_kernelILb0ELi1EEvP6__halfS1_i:
        /* <DEDUP_REMOVED lines=14> */
.L_x_30:
        /* <DEDUP_REMOVED lines=8> */
.L_x_29:
[----:B------:R-:W-:Y:S05]  /*0160*/  BSYNC.RECONVERGENT B0 ;  /* 0x0000000000007941 */ /* 0x000fea0003800200 */
.L_x_28:
        /* <DEDUP_REMOVED lines=16> */
[----:B------:R0:W1:Y:S01]  /*0270*/  LDSM.16.M88 R7, [R3] ;  /* 0x000000000307783b */ /* 0x0000620000000000 */
        /* <DEDUP_REMOVED lines=12> */
.L_x_31:
        /* <DEDUP_REMOVED lines=12> */
.L_x_37:


//--------------------- .nv.shared._Z15ldmatrix_kernelILb1ELi4EEvP6__halfS1_i --------------------------
	.section	.nv.shared._Z15ldmatrix_kernelILb1ELi4EEvP6__halfS1_i,"aw",@nobits
	.sectionflags	@""
	.align	2
.nv.shared._Z15ldmatrix_kernelILb1ELi4EEvP6__halfS1_i:
	.zero		3072


//--------------------- .nv.shared.reserved.0     --------------------------
	.section	.nv.shared.reserved.0,"aw",@nobits
	.weak		__nv_reservedSMEM_offset_0_alias
	.size		__nv_reservedSMEM_offset_0_alias, 0, 64
	.other		__nv_reservedSMEM_offset_0_alias,@"STO_CUDA_RESERVED_SHARED STV_DEFAULT"
__nv_reservedSMEM_offset_0_alias:
	.zero		0
	.zero		64


//--------------------- .nv.shared._Z15ldmatrix_kernelILb0ELi4EEvP6__halfS1_i --------------------------
	.section	.nv.shared._Z15ldmatrix_kernelILb0ELi4EEvP6__halfS1_i,"aw",@nobits
	.sectionflags	@""
	.align	2
.nv.shared._Z15ldmatrix_kernelILb0ELi4EEvP6__halfS1_i:
	.zero		3072


//--------------------- .nv.shared._Z15ldmatrix_kernelILb1ELi2EEvP6__halfS1_i --------------------------
	.section	.nv.shared._Z15ldmatrix_kernelILb1ELi2EEvP6__halfS1_i,"aw",@nobits
	.sectionflags	@""
	.align	2
.nv.shared._Z15ldmatrix_kernelILb1ELi2EEvP6__halfS1_i:
	.zero		3072


//--------------------- .nv.shared._Z15ldmatrix_kernelILb0ELi2EEvP6__halfS1_i --------------------------
	.section	.nv.shared._Z15ldmatrix_kernelILb0ELi2EEvP6__halfS1_i,"aw",@nobits
	.sectionflags	@""
	.align	2
.nv.shared._Z15ldmatrix_kernelILb0ELi2EEvP6__halfS1_i:
	.zero		3072


//--------------------- .nv.shared._Z15ldmatrix_kernelILb1ELi1EEvP6__halfS1_i --------------------------
	.section	.nv.shared._Z15ldmatrix_kernelILb1ELi1EEvP6__halfS1_i,"aw",@nobits
	.sectionflags	@""
	.align	2
.nv.shared._Z15ldmatrix_kernelILb1ELi1EEvP6__halfS1_i:
	.zero		3072


//--------------------- .nv.shared._Z15ldmatrix_kernelILb0ELi1EEvP6__halfS1_i --------------------------
	.section	.nv.shared._Z15ldmatrix_kernelILb0ELi1EEvP6__halfS1_i,"aw",@nobits
	.sectionflags	@""
	.align	2
.nv.shared._Z15ldmatrix_kernelILb0ELi1EEvP6__halfS1_i:
	.zero		3072


//--------------------- .nv.constant0._Z15ldmatrix_kernelILb1ELi4EEvP6__halfS1_i --------------------------
	.section	.nv.constant0._Z15ldmatrix_kernelILb1ELi4EEvP6__halfS1_i,"a",@progbits
	.sectionflags	@""
	.align	4
.nv.constant0._Z15ldmatrix_kernelILb1ELi4EEvP6__halfS1_i:
	.zero		916


//--------------------- .nv.constant0._Z15ldmatrix_kernelILb0ELi4EEvP6__halfS1_i --------------------------
	.section	.nv.constant0._Z15ldmatrix_kernelILb0ELi4EEvP6__halfS1_i,"a",@progbits
	.sectionflags	@""
	.align	4
.nv.constant0._Z15ldmatrix_kernelILb0ELi4EEvP6__halfS1_i:
	.zero		916


//--------------------- .nv.constant0._Z15ldmatrix_kernelILb1ELi2EEvP6__halfS1_i --------------------------
	.section	.nv.constant0._Z15ldmatrix_kernelILb1ELi2EEvP6__halfS1_i,"a",@progbits
	.sectionflags	@""
	.align	4
.nv.constant0._Z15ldmatrix_kernelILb1ELi2EEvP6__halfS1_i:
	.zero		916


//--------------------- .nv.constant0._Z15ldmatrix_kernelILb0ELi2EEvP6__halfS1_i --------------------------
	.section	.nv.constant0._Z15ldmatrix_kernelILb0ELi2EEvP6__halfS1_i,"a",@progbits
	.sectionflags	@""
	.align	4
.nv.constant0._Z15ldmatrix_kernelILb0ELi2EEvP6__halfS1_i:
	.zero		916


//--------------------- .nv.constant0._Z15ldmatrix_kernelILb1ELi1EEvP6__halfS1_i --------------------------
	.section	.nv.constant0._Z15ldmatrix_kernelILb1ELi1EEvP6__halfS1_i,"a",@progbits
	.sectionflags	@""
	.align	4
.nv.constant0._Z15ldmatrix_kernelILb1ELi1EEvP6__halfS1_i:
	.zero		916


//--------------------- .nv.constant0._Z15ldmatrix_kernelILb0ELi1EEvP6__halfS1_i --------------------------
	.section	.nv.constant0._Z15ldmatrix_kernelILb0ELi1EEvP6__halfS1_i,"a",@progbits
	.sectionflags	@""
	.align	4
.nv.constant0._Z15ldmatrix_kernelILb0ELi1EEvP6__halfS1_i:
	.zero		916


//--------------------- SYMBOLS --------------------------

	.type		.nv.reservedSmem.offset0,@object
	.size		.nv.reservedSmem.offset0,0x4
	.type		.nv.reservedSmem.cap,@object
	.size		.nv.reservedSmem.cap,0x4
